//
// Generated by NVIDIA NVVM Compiler
//
// Compiler Build ID: CL-36424714
// Cuda compilation tools, release 13.0, V13.0.88
// Based on NVVM 20.0.0
//

.version 9.0
.target sm_100
.address_size 64

	// .globl	_Z16addMatRowThreadsPiS_S_ii

.visible .entry _Z16addMatRowThreadsPiS_S_ii(
	.param .u64 .ptr .align 1 _Z16addMatRowThreadsPiS_S_ii_param_0,
	.param .u64 .ptr .align 1 _Z16addMatRowThreadsPiS_S_ii_param_1,
	.param .u64 .ptr .align 1 _Z16addMatRowThreadsPiS_S_ii_param_2,
	.param .u32 _Z16addMatRowThreadsPiS_S_ii_param_3,
	.param .u32 _Z16addMatRowThreadsPiS_S_ii_param_4
)
{
	.reg .pred 	%p<10>;
	.reg .b32 	%r<115>;
	.reg .b64 	%rd<56>;

	ld.param.u64 	%rd22, [_Z16addMatRowThreadsPiS_S_ii_param_0];
	ld.param.u64 	%rd23, [_Z16addMatRowThreadsPiS_S_ii_param_1];
	ld.param.u64 	%rd24, [_Z16addMatRowThreadsPiS_S_ii_param_2];
	ld.param.u32 	%r17, [_Z16addMatRowThreadsPiS_S_ii_param_4];
	cvta.to.global.u64 	%rd1, %rd24;
	cvta.to.global.u64 	%rd2, %rd23;
	cvta.to.global.u64 	%rd3, %rd22;
	setp.lt.s32 	%p1, %r17, 1;
	@%p1 bra 	$L__BB0_13;
	mov.u32 	%r19, %tid.x;
	mul.lo.s32 	%r1, %r17, %r19;
	and.b32  	%r2, %r17, 15;
	setp.lt.u32 	%p2, %r17, 16;
	mov.b32 	%r112, 0;
	@%p2 bra 	$L__BB0_4;
	and.b32  	%r112, %r17, 2147483632;
	neg.s32 	%r110, %r112;
	mul.wide.u32 	%rd25, %r1, 4;
	add.s64 	%rd26, %rd25, 32;
	add.s64 	%rd52, %rd1, %rd26;
	add.s64 	%rd51, %rd2, %rd26;
	add.s64 	%rd50, %rd3, %rd26;
$L__BB0_3:
	.pragma "nounroll";
	ld.global.u32 	%r20, [%rd50+-32];
	ld.global.u32 	%r21, [%rd51+-32];
	add.s32 	%r22, %r21, %r20;
	st.global.u32 	[%rd52+-32], %r22;
	ld.global.u32 	%r23, [%rd50+-28];
	ld.global.u32 	%r24, [%rd51+-28];
	add.s32 	%r25, %r24, %r23;
	st.global.u32 	[%rd52+-28], %r25;
	ld.global.u32 	%r26, [%rd50+-24];
	ld.global.u32 	%r27, [%rd51+-24];
	add.s32 	%r28, %r27, %r26;
	st.global.u32 	[%rd52+-24], %r28;
	ld.global.u32 	%r29, [%rd50+-20];
	ld.global.u32 	%r30, [%rd51+-20];
	add.s32 	%r31, %r30, %r29;
	st.global.u32 	[%rd52+-20], %r31;
	ld.global.u32 	%r32, [%rd50+-16];
	ld.global.u32 	%r33, [%rd51+-16];
	add.s32 	%r34, %r33, %r32;
	st.global.u32 	[%rd52+-16], %r34;
	ld.global.u32 	%r35, [%rd50+-12];
	ld.global.u32 	%r36, [%rd51+-12];
	add.s32 	%r37, %r36, %r35;
	st.global.u32 	[%rd52+-12], %r37;
	ld.global.u32 	%r38, [%rd50+-8];
	ld.global.u32 	%r39, [%rd51+-8];
	add.s32 	%r40, %r39, %r38;
	st.global.u32 	[%rd52+-8], %r40;
	ld.global.u32 	%r41, [%rd50+-4];
	ld.global.u32 	%r42, [%rd51+-4];
	add.s32 	%r43, %r42, %r41;
	st.global.u32 	[%rd52+-4], %r43;
	ld.global.u32 	%r44, [%rd50];
	ld.global.u32 	%r45, [%rd51];
	add.s32 	%r46, %r45, %r44;
	st.global.u32 	[%rd52], %r46;
	ld.global.u32 	%r47, [%rd50+4];
	ld.global.u32 	%r48, [%rd51+4];
	add.s32 	%r49, %r48, %r47;
	st.global.u32 	[%rd52+4], %r49;
	ld.global.u32 	%r50, [%rd50+8];
	ld.global.u32 	%r51, [%rd51+8];
	add.s32 	%r52, %r51, %r50;
	st.global.u32 	[%rd52+8], %r52;
	ld.global.u32 	%r53, [%rd50+12];
	ld.global.u32 	%r54, [%rd51+12];
	add.s32 	%r55, %r54, %r53;
	st.global.u32 	[%rd52+12], %r55;
	ld.global.u32 	%r56, [%rd50+16];
	ld.global.u32 	%r57, [%rd51+16];
	add.s32 	%r58, %r57, %r56;
	st.global.u32 	[%rd52+16], %r58;
	ld.global.u32 	%r59, [%rd50+20];
	ld.global.u32 	%r60, [%rd51+20];
	add.s32 	%r61, %r60, %r59;
	st.global.u32 	[%rd52+20], %r61;
	ld.global.u32 	%r62, [%rd50+24];
	ld.global.u32 	%r63, [%rd51+24];
	add.s32 	%r64, %r63, %r62;
	st.global.u32 	[%rd52+24], %r64;
	ld.global.u32 	%r65, [%rd50+28];
	ld.global.u32 	%r66, [%rd51+28];
	add.s32 	%r67, %r66, %r65;
	st.global.u32 	[%rd52+28], %r67;
	add.s32 	%r110, %r110, 16;
	add.s64 	%rd52, %rd52, 64;
	add.s64 	%rd51, %rd51, 64;
	add.s64 	%rd50, %rd50, 64;
	setp.ne.s32 	%p3, %r110, 0;
	@%p3 bra 	$L__BB0_3;
$L__BB0_4:
	setp.eq.s32 	%p4, %r2, 0;
	@%p4 bra 	$L__BB0_13;
	and.b32  	%r8, %r17, 7;
	setp.lt.u32 	%p5, %r2, 8;
	@%p5 bra 	$L__BB0_7;
	add.s32 	%r68, %r112, %r1;
	mul.wide.u32 	%rd27, %r68, 4;
	add.s64 	%rd28, %rd3, %rd27;
	ld.global.u32 	%r69, [%rd28];
	add.s64 	%rd29, %rd2, %rd27;
	ld.global.u32 	%r70, [%rd29];
	add.s32 	%r71, %r70, %r69;
	add.s64 	%rd30, %rd1, %rd27;
	st.global.u32 	[%rd30], %r71;
	cvt.u64.u32 	%rd31, %r1;
	cvt.u64.u32 	%rd32, %r112;
	add.s64 	%rd33, %rd32, %rd31;
	shl.b64 	%rd34, %rd33, 2;
	add.s64 	%rd35, %rd3, %rd34;
	ld.global.u32 	%r72, [%rd35+4];
	add.s64 	%rd36, %rd2, %rd34;
	ld.global.u32 	%r73, [%rd36+4];
	add.s32 	%r74, %r73, %r72;
	add.s64 	%rd37, %rd1, %rd34;
	st.global.u32 	[%rd37+4], %r74;
	ld.global.u32 	%r75, [%rd35+8];
	ld.global.u32 	%r76, [%rd36+8];
	add.s32 	%r77, %r76, %r75;
	st.global.u32 	[%rd37+8], %r77;
	ld.global.u32 	%r78, [%rd35+12];
	ld.global.u32 	%r79, [%rd36+12];
	add.s32 	%r80, %r79, %r78;
	st.global.u32 	[%rd37+12], %r80;
	ld.global.u32 	%r81, [%rd35+16];
	ld.global.u32 	%r82, [%rd36+16];
	add.s32 	%r83, %r82, %r81;
	st.global.u32 	[%rd37+16], %r83;
	ld.global.u32 	%r84, [%rd35+20];
	ld.global.u32 	%r85, [%rd36+20];
	add.s32 	%r86, %r85, %r84;
	st.global.u32 	[%rd37+20], %r86;
	ld.global.u32 	%r87, [%rd35+24];
	ld.global.u32 	%r88, [%rd36+24];
	add.s32 	%r89, %r88, %r87;
	st.global.u32 	[%rd37+24], %r89;
	ld.global.u32 	%r90, [%rd35+28];
	ld.global.u32 	%r91, [%rd36+28];
	add.s32 	%r92, %r91, %r90;
	st.global.u32 	[%rd37+28], %r92;
	add.s32 	%r112, %r112, 8;
$L__BB0_7:
	setp.eq.s32 	%p6, %r8, 0;
	@%p6 bra 	$L__BB0_13;
	and.b32  	%r11, %r17, 3;
	setp.lt.u32 	%p7, %r8, 4;
	@%p7 bra 	$L__BB0_10;
	add.s32 	%r93, %r112, %r1;
	mul.wide.u32 	%rd38, %r93, 4;
	add.s64 	%rd39, %rd3, %rd38;
	ld.global.u32 	%r94, [%rd39];
	add.s64 	%rd40, %rd2, %rd38;
	ld.global.u32 	%r95, [%rd40];
	add.s32 	%r96, %r95, %r94;
	add.s64 	%rd41, %rd1, %rd38;
	st.global.u32 	[%rd41], %r96;
	cvt.u64.u32 	%rd42, %r1;
	cvt.u64.u32 	%rd43, %r112;
	add.s64 	%rd44, %rd43, %rd42;
	shl.b64 	%rd45, %rd44, 2;
	add.s64 	%rd46, %rd3, %rd45;
	ld.global.u32 	%r97, [%rd46+4];
	add.s64 	%rd47, %rd2, %rd45;
	ld.global.u32 	%r98, [%rd47+4];
	add.s32 	%r99, %r98, %r97;
	add.s64 	%rd48, %rd1, %rd45;
	st.global.u32 	[%rd48+4], %r99;
	ld.global.u32 	%r100, [%rd46+8];
	ld.global.u32 	%r101, [%rd47+8];
	add.s32 	%r102, %r101, %r100;
	st.global.u32 	[%rd48+8], %r102;
	ld.global.u32 	%r103, [%rd46+12];
	ld.global.u32 	%r104, [%rd47+12];
	add.s32 	%r105, %r104, %r103;
	st.global.u32 	[%rd48+12], %r105;
	add.s32 	%r112, %r112, 4;
$L__BB0_10:
	setp.eq.s32 	%p8, %r11, 0;
	@%p8 bra 	$L__BB0_13;
	add.s32 	%r106, %r112, %r1;
	mul.wide.u32 	%rd49, %r106, 4;
	add.s64 	%rd55, %rd1, %rd49;
	add.s64 	%rd54, %rd2, %rd49;
	add.s64 	%rd53, %rd3, %rd49;
	neg.s32 	%r114, %r11;
$L__BB0_12:
	.pragma "nounroll";
	ld.global.u32 	%r107, [%rd53];
	ld.global.u32 	%r108, [%rd54];
	add.s32 	%r109, %r108, %r107;
	st.global.u32 	[%rd55], %r109;
	add.s64 	%rd55, %rd55, 4;
	add.s64 	%rd54, %rd54, 4;
	add.s64 	%rd53, %rd53, 4;
	add.s32 	%r114, %r114, 1;
	setp.ne.s32 	%p9, %r114, 0;
	@%p9 bra 	$L__BB0_12;
$L__BB0_13:
	ret;

}
	// .globl	_Z16addMatColThreadsPiS_S_ii
.visible .entry _Z16addMatColThreadsPiS_S_ii(
	.param .u64 .ptr .align 1 _Z16addMatColThreadsPiS_S_ii_param_0,
	.param .u64 .ptr .align 1 _Z16addMatColThreadsPiS_S_ii_param_1,
	.param .u64 .ptr .align 1 _Z16addMatColThreadsPiS_S_ii_param_2,
	.param .u32 _Z16addMatColThreadsPiS_S_ii_param_3,
	.param .u32 _Z16addMatColThreadsPiS_S_ii_param_4
)
{
	.reg .pred 	%p<10>;
	.reg .b32 	%r<122>;
	.reg .b64 	%rd<101>;

	ld.param.u64 	%rd4, [_Z16addMatColThreadsPiS_S_ii_param_0];
	ld.param.u64 	%rd5, [_Z16addMatColThreadsPiS_S_ii_param_1];
	ld.param.u64 	%rd6, [_Z16addMatColThreadsPiS_S_ii_param_2];
	ld.param.u32 	%r23, [_Z16addMatColThreadsPiS_S_ii_param_3];
	ld.param.u32 	%r24, [_Z16addMatColThreadsPiS_S_ii_param_4];
	cvta.to.global.u64 	%rd1, %rd6;
	cvta.to.global.u64 	%rd2, %rd5;
	cvta.to.global.u64 	%rd3, %rd4;
	mov.u32 	%r1, %tid.x;
	setp.lt.s32 	%p1, %r23, 1;
	@%p1 bra 	$L__BB1_13;
	and.b32  	%r2, %r23, 15;
	setp.lt.u32 	%p2, %r23, 16;
	mov.b32 	%r118, 0;
	@%p2 bra 	$L__BB1_4;
	and.b32  	%r118, %r23, 2147483632;
	neg.s32 	%r116, %r118;
	shl.b32 	%r5, %r24, 4;
	mul.wide.s32 	%rd11, %r24, 4;
	mov.u32 	%r115, %r1;
$L__BB1_3:
	.pragma "nounroll";
	mul.wide.s32 	%rd7, %r115, 4;
	add.s64 	%rd8, %rd3, %rd7;
	ld.global.u32 	%r26, [%rd8];
	add.s64 	%rd9, %rd2, %rd7;
	ld.global.u32 	%r27, [%rd9];
	add.s32 	%r28, %r27, %r26;
	add.s64 	%rd10, %rd1, %rd7;
	st.global.u32 	[%rd10], %r28;
	add.s64 	%rd12, %rd8, %rd11;
	ld.global.u32 	%r29, [%rd12];
	add.s64 	%rd13, %rd9, %rd11;
	ld.global.u32 	%r30, [%rd13];
	add.s32 	%r31, %r30, %r29;
	add.s64 	%rd14, %rd10, %rd11;
	st.global.u32 	[%rd14], %r31;
	add.s64 	%rd15, %rd12, %rd11;
	ld.global.u32 	%r32, [%rd15];
	add.s64 	%rd16, %rd13, %rd11;
	ld.global.u32 	%r33, [%rd16];
	add.s32 	%r34, %r33, %r32;
	add.s64 	%rd17, %rd14, %rd11;
	st.global.u32 	[%rd17], %r34;
	add.s64 	%rd18, %rd15, %rd11;
	ld.global.u32 	%r35, [%rd18];
	add.s64 	%rd19, %rd16, %rd11;
	ld.global.u32 	%r36, [%rd19];
	add.s32 	%r37, %r36, %r35;
	add.s64 	%rd20, %rd17, %rd11;
	st.global.u32 	[%rd20], %r37;
	add.s64 	%rd21, %rd18, %rd11;
	ld.global.u32 	%r38, [%rd21];
	add.s64 	%rd22, %rd19, %rd11;
	ld.global.u32 	%r39, [%rd22];
	add.s32 	%r40, %r39, %r38;
	add.s64 	%rd23, %rd20, %rd11;
	st.global.u32 	[%rd23], %r40;
	add.s64 	%rd24, %rd21, %rd11;
	ld.global.u32 	%r41, [%rd24];
	add.s64 	%rd25, %rd22, %rd11;
	ld.global.u32 	%r42, [%rd25];
	add.s32 	%r43, %r42, %r41;
	add.s64 	%rd26, %rd23, %rd11;
	st.global.u32 	[%rd26], %r43;
	add.s64 	%rd27, %rd24, %rd11;
	ld.global.u32 	%r44, [%rd27];
	add.s64 	%rd28, %rd25, %rd11;
	ld.global.u32 	%r45, [%rd28];
	add.s32 	%r46, %r45, %r44;
	add.s64 	%rd29, %rd26, %rd11;
	st.global.u32 	[%rd29], %r46;
	add.s64 	%rd30, %rd27, %rd11;
	ld.global.u32 	%r47, [%rd30];
	add.s64 	%rd31, %rd28, %rd11;
	ld.global.u32 	%r48, [%rd31];
	add.s32 	%r49, %r48, %r47;
	add.s64 	%rd32, %rd29, %rd11;
	st.global.u32 	[%rd32], %r49;
	add.s64 	%rd33, %rd30, %rd11;
	ld.global.u32 	%r50, [%rd33];
	add.s64 	%rd34, %rd31, %rd11;
	ld.global.u32 	%r51, [%rd34];
	add.s32 	%r52, %r51, %r50;
	add.s64 	%rd35, %rd32, %rd11;
	st.global.u32 	[%rd35], %r52;
	add.s64 	%rd36, %rd33, %rd11;
	ld.global.u32 	%r53, [%rd36];
	add.s64 	%rd37, %rd34, %rd11;
	ld.global.u32 	%r54, [%rd37];
	add.s32 	%r55, %r54, %r53;
	add.s64 	%rd38, %rd35, %rd11;
	st.global.u32 	[%rd38], %r55;
	add.s64 	%rd39, %rd36, %rd11;
	ld.global.u32 	%r56, [%rd39];
	add.s64 	%rd40, %rd37, %rd11;
	ld.global.u32 	%r57, [%rd40];
	add.s32 	%r58, %r57, %r56;
	add.s64 	%rd41, %rd38, %rd11;
	st.global.u32 	[%rd41], %r58;
	add.s64 	%rd42, %rd39, %rd11;
	ld.global.u32 	%r59, [%rd42];
	add.s64 	%rd43, %rd40, %rd11;
	ld.global.u32 	%r60, [%rd43];
	add.s32 	%r61, %r60, %r59;
	add.s64 	%rd44, %rd41, %rd11;
	st.global.u32 	[%rd44], %r61;
	add.s64 	%rd45, %rd42, %rd11;
	ld.global.u32 	%r62, [%rd45];
	add.s64 	%rd46, %rd43, %rd11;
	ld.global.u32 	%r63, [%rd46];
	add.s32 	%r64, %r63, %r62;
	add.s64 	%rd47, %rd44, %rd11;
	st.global.u32 	[%rd47], %r64;
	add.s64 	%rd48, %rd45, %rd11;
	ld.global.u32 	%r65, [%rd48];
	add.s64 	%rd49, %rd46, %rd11;
	ld.global.u32 	%r66, [%rd49];
	add.s32 	%r67, %r66, %r65;
	add.s64 	%rd50, %rd47, %rd11;
	st.global.u32 	[%rd50], %r67;
	add.s64 	%rd51, %rd48, %rd11;
	ld.global.u32 	%r68, [%rd51];
	add.s64 	%rd52, %rd49, %rd11;
	ld.global.u32 	%r69, [%rd52];
	add.s32 	%r70, %r69, %r68;
	add.s64 	%rd53, %rd50, %rd11;
	st.global.u32 	[%rd53], %r70;
	add.s64 	%rd54, %rd51, %rd11;
	ld.global.u32 	%r71, [%rd54];
	add.s64 	%rd55, %rd52, %rd11;
	ld.global.u32 	%r72, [%rd55];
	add.s32 	%r73, %r72, %r71;
	add.s64 	%rd56, %rd53, %rd11;
	st.global.u32 	[%rd56], %r73;
	add.s32 	%r116, %r116, 16;
	add.s32 	%r115, %r115, %r5;
	setp.ne.s32 	%p3, %r116, 0;
	@%p3 bra 	$L__BB1_3;
$L__BB1_4:
	setp.eq.s32 	%p4, %r2, 0;
	@%p4 bra 	$L__BB1_13;
	and.b32  	%r11, %r23, 7;
	setp.lt.u32 	%p5, %r2, 8;
	@%p5 bra 	$L__BB1_7;
	mad.lo.s32 	%r74, %r118, %r24, %r1;
	mul.wide.s32 	%rd57, %r74, 4;
	add.s64 	%rd58, %rd3, %rd57;
	ld.global.u32 	%r75, [%rd58];
	add.s64 	%rd59, %rd2, %rd57;
	ld.global.u32 	%r76, [%rd59];
	add.s32 	%r77, %r76, %r75;
	add.s64 	%rd60, %rd1, %rd57;
	st.global.u32 	[%rd60], %r77;
	mul.wide.s32 	%rd61, %r24, 4;
	add.s64 	%rd62, %rd58, %rd61;
	ld.global.u32 	%r78, [%rd62];
	add.s64 	%rd63, %rd59, %rd61;
	ld.global.u32 	%r79, [%rd63];
	add.s32 	%r80, %r79, %r78;
	add.s64 	%rd64, %rd60, %rd61;
	st.global.u32 	[%rd64], %r80;
	add.s64 	%rd65, %rd62, %rd61;
	ld.global.u32 	%r81, [%rd65];
	add.s64 	%rd66, %rd63, %rd61;
	ld.global.u32 	%r82, [%rd66];
	add.s32 	%r83, %r82, %r81;
	add.s64 	%rd67, %rd64, %rd61;
	st.global.u32 	[%rd67], %r83;
	add.s64 	%rd68, %rd65, %rd61;
	ld.global.u32 	%r84, [%rd68];
	add.s64 	%rd69, %rd66, %rd61;
	ld.global.u32 	%r85, [%rd69];
	add.s32 	%r86, %r85, %r84;
	add.s64 	%rd70, %rd67, %rd61;
	st.global.u32 	[%rd70], %r86;
	add.s64 	%rd71, %rd68, %rd61;
	ld.global.u32 	%r87, [%rd71];
	add.s64 	%rd72, %rd69, %rd61;
	ld.global.u32 	%r88, [%rd72];
	add.s32 	%r89, %r88, %r87;
	add.s64 	%rd73, %rd70, %rd61;
	st.global.u32 	[%rd73], %r89;
	add.s64 	%rd74, %rd71, %rd61;
	ld.global.u32 	%r90, [%rd74];
	add.s64 	%rd75, %rd72, %rd61;
	ld.global.u32 	%r91, [%rd75];
	add.s32 	%r92, %r91, %r90;
	add.s64 	%rd76, %rd73, %rd61;
	st.global.u32 	[%rd76], %r92;
	add.s64 	%rd77, %rd74, %rd61;
	ld.global.u32 	%r93, [%rd77];
	add.s64 	%rd78, %rd75, %rd61;
	ld.global.u32 	%r94, [%rd78];
	add.s32 	%r95, %r94, %r93;
	add.s64 	%rd79, %rd76, %rd61;
	st.global.u32 	[%rd79], %r95;
	add.s64 	%rd80, %rd77, %rd61;
	ld.global.u32 	%r96, [%rd80];
	add.s64 	%rd81, %rd78, %rd61;
	ld.global.u32 	%r97, [%rd81];
	add.s32 	%r98, %r97, %r96;
	add.s64 	%rd82, %rd79, %rd61;
	st.global.u32 	[%rd82], %r98;
	add.s32 	%r118, %r118, 8;
$L__BB1_7:
	setp.eq.s32 	%p6, %r11, 0;
	@%p6 bra 	$L__BB1_13;
	and.b32  	%r14, %r23, 3;
	setp.lt.u32 	%p7, %r11, 4;
	@%p7 bra 	$L__BB1_10;
	mad.lo.s32 	%r99, %r118, %r24, %r1;
	mul.wide.s32 	%rd83, %r99, 4;
	add.s64 	%rd84, %rd3, %rd83;
	ld.global.u32 	%r100, [%rd84];
	add.s64 	%rd85, %rd2, %rd83;
	ld.global.u32 	%r101, [%rd85];
	add.s32 	%r102, %r101, %r100;
	add.s64 	%rd86, %rd1, %rd83;
	st.global.u32 	[%rd86], %r102;
	mul.wide.s32 	%rd87, %r24, 4;
	add.s64 	%rd88, %rd84, %rd87;
	ld.global.u32 	%r103, [%rd88];
	add.s64 	%rd89, %rd85, %rd87;
	ld.global.u32 	%r104, [%rd89];
	add.s32 	%r105, %r104, %r103;
	add.s64 	%rd90, %rd86, %rd87;
	st.global.u32 	[%rd90], %r105;
	add.s64 	%rd91, %rd88, %rd87;
	ld.global.u32 	%r106, [%rd91];
	add.s64 	%rd92, %rd89, %rd87;
	ld.global.u32 	%r107, [%rd92];
	add.s32 	%r108, %r107, %r106;
	add.s64 	%rd93, %rd90, %rd87;
	st.global.u32 	[%rd93], %r108;
	add.s64 	%rd94, %rd91, %rd87;
	ld.global.u32 	%r109, [%rd94];
	add.s64 	%rd95, %rd92, %rd87;
	ld.global.u32 	%r110, [%rd95];
	add.s32 	%r111, %r110, %r109;
	add.s64 	%rd96, %rd93, %rd87;
	st.global.u32 	[%rd96], %r111;
	add.s32 	%r118, %r118, 4;
$L__BB1_10:
	setp.eq.s32 	%p8, %r14, 0;
	@%p8 bra 	$L__BB1_13;
	mad.lo.s32 	%r121, %r118, %r24, %r1;
	neg.s32 	%r120, %r14;
$L__BB1_12:
	.pragma "nounroll";
	mul.wide.s32 	%rd97, %r121, 4;
	add.s64 	%rd98, %rd3, %rd97;
	ld.global.u32 	%r112, [%rd98];
	add.s64 	%rd99, %rd2, %rd97;
	ld.global.u32 	%r113, [%rd99];
	add.s32 	%r114, %r113, %r112;
	add.s64 	%rd100, %rd1, %rd97;
	st.global.u32 	[%rd100], %r114;
	add.s32 	%r121, %r121, %r24;
	add.s32 	%r120, %r120, 1;
	setp.ne.s32 	%p9, %r120, 0;
	@%p9 bra 	$L__BB1_12;
$L__BB1_13:
	ret;

}
	// .globl	_Z19addMatElementThreadPiS_S_ii
.visible .entry _Z19addMatElementThreadPiS_S_ii(
	.param .u64 .ptr .align 1 _Z19addMatElementThreadPiS_S_ii_param_0,
	.param .u64 .ptr .align 1 _Z19addMatElementThreadPiS_S_ii_param_1,
	.param .u64 .ptr .align 1 _Z19addMatElementThreadPiS_S_ii_param_2,
	.param .u32 _Z19addMatElementThreadPiS_S_ii_param_3,
	.param .u32 _Z19addMatElementThreadPiS_S_ii_param_4
)
{
	.reg .b32 	%r<8>;
	.reg .b64 	%rd<11>;

	ld.param.u64 	%rd1, [_Z19addMatElementThreadPiS_S_ii_param_0];
	ld.param.u64 	%rd2, [_Z19addMatElementThreadPiS_S_ii_param_1];
	ld.param.u64 	%rd3, [_Z19addMatElementThreadPiS_S_ii_param_2];
	ld.param.u32 	%r1, [_Z19addMatElementThreadPiS_S_ii_param_3];
	cvta.to.global.u64 	%rd4, %rd3;
	cvta.to.global.u64 	%rd5, %rd2;
	cvta.to.global.u64 	%rd6, %rd1;
	mov.u32 	%r2, %tid.x;
	mov.u32 	%r3, %tid.y;
	mad.lo.s32 	%r4, %r1, %r3, %r2;
	mul.wide.s32 	%rd7, %r4, 4;
	add.s64 	%rd8, %rd6, %rd7;
	ld.global.u32 	%r5, [%rd8];
	add.s64 	%rd9, %rd5, %rd7;
	ld.global.u32 	%r6, [%rd9];
	add.s32 	%r7, %r6, %r5;
	add.s64 	%rd10, %rd4, %rd7;
	st.global.u32 	[%rd10], %r7;
	ret;

}


// ===== COMPILED SASS (sm_100) =====

	.target	sm_100

	.elftype	@"ET_EXEC"


//--------------------- .note.nv.tkinfo           --------------------------
	.section	.note.nv.tkinfo,"",@"SHT_NOTE"
	.sectionflags	@"SHF_NOTE_NV_TKINFO"
	.tkinfo
        /*0018*/ 	.word	0x00000002
        /*0030*/ 	.string	""
        /*0030*/ 	.string	"ptxas"
        /*0030*/ 	.string	"Cuda compilation tools, release 13.0, V13.0.88"
        /*0030*/ 	.string	"Build cuda_13.0.r13.0/compiler.36424714_0"
        /*0030*/ 	.string	"-arch sm_100 -m 64 "



//--------------------- .note.nv.cuinfo           --------------------------
	.section	.note.nv.cuinfo,"",@"SHT_NOTE"
	.sectionflags	@"SHF_NOTE_NV_CUINFO"
        /*0018*/ 	.short	0x0002
        /*001a*/ 	.short	0x0064
        /*001c*/ 	.short	0x0082
	.zero		2


//--------------------- .nv.info                  --------------------------
	.section	.nv.info,"",@"SHT_CUDA_INFO"
	.align	4


	//----- nvinfo : EIATTR_REGCOUNT
	.align		4
        /*0000*/ 	.byte	0x04, 0x2f
        /*0002*/ 	.short	(.L_1 - .L_0)
	.align		4
.L_0:
        /*0004*/ 	.word	index@(_Z16addMatRowThreadsPiS_S_ii)
        /*0008*/ 	.word	0x00000014


	//----- nvinfo : EIATTR_FRAME_SIZE
	.align		4
.L_1:
        /*000c*/ 	.byte	0x04, 0x11
        /*000e*/ 	.short	(.L_3 - .L_2)
	.align		4
.L_2:
        /*0010*/ 	.word	index@(_Z16addMatRowThreadsPiS_S_ii)
        /*0014*/ 	.word	0x00000000


	//----- nvinfo : EIATTR_REGCOUNT
	.align		4
.L_3:
        /*0018*/ 	.byte	0x04, 0x2f
        /*001a*/ 	.short	(.L_5 - .L_4)
	.align		4
.L_4:
        /*001c*/ 	.word	index@(_Z16addMatColThreadsPiS_S_ii)
        /*0020*/ 	.word	0x0000001e


	//----- nvinfo : EIATTR_FRAME_SIZE
	.align		4
.L_5:
        /*0024*/ 	.byte	0x04, 0x11
        /*0026*/ 	.short	(.L_7 - .L_6)
	.align		4
.L_6:
        /*0028*/ 	.word	index@(_Z16addMatColThreadsPiS_S_ii)
        /*002c*/ 	.word	0x00000000


	//----- nvinfo : EIATTR_REGCOUNT
	.align		4
.L_7:
        /*0030*/ 	.byte	0x04, 0x2f
        /*0032*/ 	.short	(.L_9 - .L_8)
	.align		4
.L_8:
        /*0034*/ 	.word	index@(_Z19addMatElementThreadPiS_S_ii)
        /*0038*/ 	.word	0x0000000c


	//----- nvinfo : EIATTR_FRAME_SIZE
	.align		4
.L_9:
        /*003c*/ 	.byte	0x04, 0x11
        /*003e*/ 	.short	(.L_11 - .L_10)
	.align		4
.L_10:
        /*0040*/ 	.word	index@(_Z19addMatElementThreadPiS_S_ii)
        /*0044*/ 	.word	0x00000000


	//----- nvinfo : EIATTR_MIN_STACK_SIZE
	.align		4
.L_11:
        /*0048*/ 	.byte	0x04, 0x12
        /*004a*/ 	.short	(.L_13 - .L_12)
	.align		4
.L_12:
        /*004c*/ 	.word	index@(_Z19addMatElementThreadPiS_S_ii)
        /*0050*/ 	.word	0x00000000


	//----- nvinfo : EIATTR_MIN_STACK_SIZE
	.align		4
.L_13:
        /*0054*/ 	.byte	0x04, 0x12
        /*0056*/ 	.short	(.L_15 - .L_14)
	.align		4
.L_14:
        /*0058*/ 	.word	index@(_Z16addMatColThreadsPiS_S_ii)
        /*005c*/ 	.word	0x00000000


	//----- nvinfo : EIATTR_MIN_STACK_SIZE
	.align		4
.L_15:
        /*0060*/ 	.byte	0x04, 0x12
        /*0062*/ 	.short	(.L_17 - .L_16)
	.align		4
.L_16:
        /*0064*/ 	.word	index@(_Z16addMatRowThreadsPiS_S_ii)
        /*0068*/ 	.word	0x00000000
.L_17:


//--------------------- .nv.compat                --------------------------
	.section	.nv.compat,"",@"SHT_CUDA_COMPAT_INFO"
	.align	4
        /*0000*/ 	.byte	0x02, 0x09, 0x00, 0x00, 0x02, 0x02, 0x01, 0x00, 0x02, 0x05, 0x05, 0x00, 0x03, 0x07, 0x01, 0x01
        /*0010*/ 	.byte	0x02, 0x03, 0x00, 0x00, 0x02, 0x06, 0x01, 0x00, 0x04, 0x0b, 0x08, 0x00, 0x09, 0x00, 0x00, 0x00
        /*0020*/ 	.byte	0x00, 0x00, 0x00, 0x00


//--------------------- .nv.info._Z19addMatElementThreadPiS_S_ii --------------------------
	.section	.nv.info._Z19addMatElementThreadPiS_S_ii,"",@"SHT_CUDA_INFO"
	.sectionflags	@""
	.align	4


	//----- nvinfo : EIATTR_CUDA_API_VERSION
	.align		4
        /*0000*/ 	.byte	0x04, 0x37
        /*0002*/ 	.short	(.L_19 - .L_18)
.L_18:
        /*0004*/ 	.word	0x00000082


	//----- nvinfo : EIATTR_KPARAM_INFO
	.align		4
.L_19:
        /*0008*/ 	.byte	0x04, 0x17
        /*000a*/ 	.short	(.L_21 - .L_20)
.L_20:
        /*000c*/ 	.word	0x00000000
        /*0010*/ 	.short	0x0004
        /*0012*/ 	.short	0x001c
        /*0014*/ 	.byte	0x00, 0xf0, 0x11, 0x00


	//----- nvinfo : EIATTR_KPARAM_INFO
	.align		4
.L_21:
        /*0018*/ 	.byte	0x04, 0x17
        /*001a*/ 	.short	(.L_23 - .L_22)
.L_22:
        /*001c*/ 	.word	0x00000000
        /*0020*/ 	.short	0x0003
        /*0022*/ 	.short	0x0018
        /*0024*/ 	.byte	0x00, 0xf0, 0x11, 0x00


	//----- nvinfo : EIATTR_KPARAM_INFO
	.align		4
.L_23:
        /*0028*/ 	.byte	0x04, 0x17
        /*002a*/ 	.short	(.L_25 - .L_24)
.L_24:
        /*002c*/ 	.word	0x00000000
        /*0030*/ 	.short	0x0002
        /*0032*/ 	.short	0x0010
        /*0034*/ 	.byte	0x00, 0xf5, 0x21, 0x00


	//----- nvinfo : EIATTR_KPARAM_INFO
	.align		4
.L_25:
        /*0038*/ 	.byte	0x04, 0x17
        /*003a*/ 	.short	(.L_27 - .L_26)
.L_26:
        /*003c*/ 	.word	0x00000000
        /*0040*/ 	.short	0x0001
        /*0042*/ 	.short	0x0008
        /*0044*/ 	.byte	0x00, 0xf5, 0x21, 0x00


	//----- nvinfo : EIATTR_KPARAM_INFO
	.align		4
.L_27:
        /*0048*/ 	.byte	0x04, 0x17
        /*004a*/ 	.short	(.L_29 - .L_28)
.L_28:
        /*004c*/ 	.word	0x00000000
        /*0050*/ 	.short	0x0000
        /*0052*/ 	.short	0x0000
        /*0054*/ 	.byte	0x00, 0xf5, 0x21, 0x00


	//----- nvinfo : EIATTR_SPARSE_MMA_MASK
	.align		4
.L_29:
        /*0058*/ 	.byte	0x03, 0x50
        /*005a*/ 	.short	0x0000


	//----- nvinfo : EIATTR_MAXREG_COUNT
	.align		4
        /*005c*/ 	.byte	0x03, 0x1b
        /*005e*/ 	.short	0x00ff


	//----- nvinfo : EIATTR_MERCURY_ISA_VERSION
	.align		4
        /*0060*/ 	.byte	0x03, 0x5f
        /*0062*/ 	.short	0x0101


	//----- nvinfo : EIATTR_VRC_CTA_INIT_COUNT
	.align		4
        /*0064*/ 	.byte	0x02, 0x4a
	.zero		1
	.zero		1


	//----- nvinfo : EIATTR_EXIT_INSTR_OFFSETS
	.align		4
        /*0068*/ 	.byte	0x04, 0x1c
        /*006a*/ 	.short	(.L_31 - .L_30)


	//   ....[0]....
.L_30:
        /*006c*/ 	.word	0x00000100


	//----- nvinfo : EIATTR_CBANK_PARAM_SIZE
	.align		4
.L_31:
        /*0070*/ 	.byte	0x03, 0x19
        /*0072*/ 	.short	0x0020


	//----- nvinfo : EIATTR_PARAM_CBANK
	.align		4
        /*0074*/ 	.byte	0x04, 0x0a
        /*0076*/ 	.short	(.L_33 - .L_32)
	.align		4
.L_32:
        /*0078*/ 	.word	index@(.nv.constant0._Z19addMatElementThreadPiS_S_ii)
        /*007c*/ 	.short	0x0380
        /*007e*/ 	.short	0x0020


	//----- nvinfo : EIATTR_SW_WAR
	.align		4
.L_33:
        /*0080*/ 	.byte	0x04, 0x36
        /*0082*/ 	.short	(.L_35 - .L_34)
.L_34:
        /*0084*/ 	.word	0x00000008
.L_35:


//--------------------- .nv.info._Z16addMatColThreadsPiS_S_ii --------------------------
	.section	.nv.info._Z16addMatColThreadsPiS_S_ii,"",@"SHT_CUDA_INFO"
	.sectionflags	@""
	.align	4


	//----- nvinfo : EIATTR_CUDA_API_VERSION
	.align		4
        /*0000*/ 	.byte	0x04, 0x37
        /*0002*/ 	.short	(.L_37 - .L_36)
.L_36:
        /*0004*/ 	.word	0x00000082


	//----- nvinfo : EIATTR_KPARAM_INFO
	.align		4
.L_37:
        /*0008*/ 	.byte	0x04, 0x17
        /*000a*/ 	.short	(.L_39 - .L_38)
.L_38:
        /*000c*/ 	.word	0x00000000
        /*0010*/ 	.short	0x0004
        /*0012*/ 	.short	0x001c
        /*0014*/ 	.byte	0x00, 0xf0, 0x11, 0x00


	//----- nvinfo : EIATTR_KPARAM_INFO
	.align		4
.L_39:
        /*0018*/ 	.byte	0x04, 0x17
        /*001a*/ 	.short	(.L_41 - .L_40)
.L_40:
        /*001c*/ 	.word	0x00000000
        /*0020*/ 	.short	0x0003
        /*0022*/ 	.short	0x0018
        /*0024*/ 	.byte	0x00, 0xf0, 0x11, 0x00


	//----- nvinfo : EIATTR_KPARAM_INFO
	.align		4
.L_41:
        /*0028*/ 	.byte	0x04, 0x17
        /*002a*/ 	.short	(.L_43 - .L_42)
.L_42:
        /*002c*/ 	.word	0x00000000
        /*0030*/ 	.short	0x0002
        /*0032*/ 	.short	0x0010
        /*0034*/ 	.byte	0x00, 0xf5, 0x21, 0x00


	//----- nvinfo : EIATTR_KPARAM_INFO
	.align		4
.L_43:
        /*0038*/ 	.byte	0x04, 0x17
        /*003a*/ 	.short	(.L_45 - .L_44)
.L_44:
        /*003c*/ 	.word	0x00000000
        /*0040*/ 	.short	0x0001
        /*0042*/ 	.short	0x0008
        /*0044*/ 	.byte	0x00, 0xf5, 0x21, 0x00


	//----- nvinfo : EIATTR_KPARAM_INFO
	.align		4
.L_45:
        /*0048*/ 	.byte	0x04, 0x17
        /*004a*/ 	.short	(.L_47 - .L_46)
.L_46:
        /*004c*/ 	.word	0x00000000
        /*0050*/ 	.short	0x0000
        /*0052*/ 	.short	0x0000
        /*0054*/ 	.byte	0x00, 0xf5, 0x21, 0x00


	//----- nvinfo : EIATTR_SPARSE_MMA_MASK
	.align		4
.L_47:
        /*0058*/ 	.byte	0x03, 0x50
        /*005a*/ 	.short	0x0000


	//----- nvinfo : EIATTR_MAXREG_COUNT
	.align		4
        /*005c*/ 	.byte	0x03, 0x1b
        /*005e*/ 	.short	0x00ff


	//----- nvinfo : EIATTR_MERCURY_ISA_VERSION
	.align		4
        /*0060*/ 	.byte	0x03, 0x5f
        /*0062*/ 	.short	0x0101


	//----- nvinfo : EIATTR_VRC_CTA_INIT_COUNT
	.align		4
        /*0064*/ 	.byte	0x02, 0x4a
	.zero		1
	.zero		1


	//----- nvinfo : EIATTR_EXIT_INSTR_OFFSETS
	.align		4
        /*0068*/ 	.byte	0x04, 0x1c
        /*006a*/ 	.short	(.L_49 - .L_48)


	//   ....[0]....
.L_48:
        /*006c*/ 	.word	0x00000030


	//   ....[1]....
        /*0070*/ 	.word	0x00000860


	//   ....[2]....
        /*0074*/ 	.word	0x00000c90


	//   ....[3]....
        /*0078*/ 	.word	0x00000f00


	//   ....[4]....
        /*007c*/ 	.word	0x00001020


	//----- nvinfo : EIATTR_CBANK_PARAM_SIZE
	.align		4
.L_49:
        /*0080*/ 	.byte	0x03, 0x19
        /*0082*/ 	.short	0x0020


	//----- nvinfo : EIATTR_PARAM_CBANK
	.align		4
        /*0084*/ 	.byte	0x04, 0x0a
        /*0086*/ 	.short	(.L_51 - .L_50)
	.align		4
.L_50:
        /*0088*/ 	.word	index@(.nv.constant0._Z16addMatColThreadsPiS_S_ii)
        /*008c*/ 	.short	0x0380
        /*008e*/ 	.short	0x0020


	//----- nvinfo : EIATTR_SW_WAR
	.align		4
.L_51:
        /*0090*/ 	.byte	0x04, 0x36
        /*0092*/ 	.short	(.L_53 - .L_52)
.L_52:
        /*0094*/ 	.word	0x00000008
.L_53:


//--------------------- .nv.info._Z16addMatRowThreadsPiS_S_ii --------------------------
	.section	.nv.info._Z16addMatRowThreadsPiS_S_ii,"",@"SHT_CUDA_INFO"
	.sectionflags	@""
	.align	4


	//----- nvinfo : EIATTR_CUDA_API_VERSION
	.align		4
        /*0000*/ 	.byte	0x04, 0x37
        /*0002*/ 	.short	(.L_55 - .L_54)
.L_54:
        /*0004*/ 	.word	0x00000082


	//----- nvinfo : EIATTR_KPARAM_INFO
	.align		4
.L_55:
        /*0008*/ 	.byte	0x04, 0x17
        /*000a*/ 	.short	(.L_57 - .L_56)
.L_56:
        /*000c*/ 	.word	0x00000000
        /*0010*/ 	.short	0x0004
        /*0012*/ 	.short	0x001c
        /*0014*/ 	.byte	0x00, 0xf0, 0x11, 0x00


	//----- nvinfo : EIATTR_KPARAM_INFO
	.align		4
.L_57:
        /*0018*/ 	.byte	0x04, 0x17
        /*001a*/ 	.short	(.L_59 - .L_58)
.L_58:
        /*001c*/ 	.word	0x00000000
        /*0020*/ 	.short	0x0003
        /*0022*/ 	.short	0x0018
        /*0024*/ 	.byte	0x00, 0xf0, 0x11, 0x00


	//----- nvinfo : EIATTR_KPARAM_INFO
	.align		4
.L_59:
        /*0028*/ 	.byte	0x04, 0x17
        /*002a*/ 	.short	(.L_61 - .L_60)
.L_60:
        /*002c*/ 	.word	0x00000000
        /*0030*/ 	.short	0x0002
        /*0032*/ 	.short	0x0010
        /*0034*/ 	.byte	0x00, 0xf5, 0x21, 0x00


	//----- nvinfo : EIATTR_KPARAM_INFO
	.align		4
.L_61:
        /*0038*/ 	.byte	0x04, 0x17
        /*003a*/ 	.short	(.L_63 - .L_62)
.L_62:
        /*003c*/ 	.word	0x00000000
        /*0040*/ 	.short	0x0001
        /*0042*/ 	.short	0x0008
        /*0044*/ 	.byte	0x00, 0xf5, 0x21, 0x00


	//----- nvinfo : EIATTR_KPARAM_INFO
	.align		4
.L_63:
        /*0048*/ 	.byte	0x04, 0x17
        /*004a*/ 	.short	(.L_65 - .L_64)
.L_64:
        /*004c*/ 	.word	0x00000000
        /*0050*/ 	.short	0x0000
        /*0052*/ 	.short	0x0000
        /*0054*/ 	.byte	0x00, 0xf5, 0x21, 0x00


	//----- nvinfo : EIATTR_SPARSE_MMA_MASK
	.align		4
.L_65:
        /*0058*/ 	.byte	0x03, 0x50
        /*005a*/ 	.short	0x0000


	//----- nvinfo : EIATTR_MAXREG_COUNT
	.align		4
        /*005c*/ 	.byte	0x03, 0x1b
        /*005e*/ 	.short	0x00ff


	//----- nvinfo : EIATTR_MERCURY_ISA_VERSION
	.align		4
        /*0060*/ 	.byte	0x03, 0x5f
        /*0062*/ 	.short	0x0101


	//----- nvinfo : EIATTR_VRC_CTA_INIT_COUNT
	.align		4
        /*0064*/ 	.byte	0x02, 0x4a
	.zero		1
	.zero		1


	//----- nvinfo : EIATTR_EXIT_INSTR_OFFSETS
	.align		4
        /*0068*/ 	.byte	0x04, 0x1c
        /*006a*/ 	.short	(.L_67 - .L_66)


	//   ....[0]....
.L_66:
        /*006c*/ 	.word	0x00000030


	//   ....[1]....
        /*0070*/ 	.word	0x00000660


	//   ....[2]....
        /*0074*/ 	.word	0x000009f0


	//   ....[3]....
        /*0078*/ 	.word	0x00000c80


	//   ....[4]....
        /*007c*/ 	.word	0x00000e70


	//----- nvinfo : EIATTR_CBANK_PARAM_SIZE
	.align		4
.L_67:
        /*0080*/ 	.byte	0x03, 0x19
        /*0082*/ 	.short	0x0020


	//----- nvinfo : EIATTR_PARAM_CBANK
	.align		4
        /*0084*/ 	.byte	0x04, 0x0a
        /*0086*/ 	.short	(.L_69 - .L_68)
	.align		4
.L_68:
        /*0088*/ 	.word	index@(.nv.constant0._Z16addMatRowThreadsPiS_S_ii)
        /*008c*/ 	.short	0x0380
        /*008e*/ 	.short	0x0020


	//----- nvinfo : EIATTR_SW_WAR
	.align		4
.L_69:
        /*0090*/ 	.byte	0x04, 0x36
        /*0092*/ 	.short	(.L_71 - .L_70)
.L_70:
        /*0094*/ 	.word	0x00000008
.L_71:


//--------------------- .nv.callgraph             --------------------------
	.section	.nv.callgraph,"",@"SHT_CUDA_CALLGRAPH"
	.align	4
	.sectionentsize	8
	.align		4
        /*0000*/ 	.word	0x00000000
	.align		4
        /*0004*/ 	.word	0xffffffff
	.align		4
        /*0008*/ 	.word	0x00000000
	.align		4
        /*000c*/ 	.word	0xfffffffe
	.align		4
        /*0010*/ 	.word	0x00000000
	.align		4
        /*0014*/ 	.word	0xfffffffd
	.align		4
        /*0018*/ 	.word	0x00000000
	.align		4
        /*001c*/ 	.word	0xfffffffc


//--------------------- .text._Z19addMatElementThreadPiS_S_ii --------------------------
	.section	.text._Z19addMatElementThreadPiS_S_ii,"ax",@progbits
	.align	128
        .global         _Z19addMatElementThreadPiS_S_ii
        .type           _Z19addMatElementThreadPiS_S_ii,@function
        .size           _Z19addMatElementThreadPiS_S_ii,(.L_x_13 - _Z19addMatElementThreadPiS_S_ii)
        .other          _Z19addMatElementThreadPiS_S_ii,@"STO_CUDA_ENTRY STV_DEFAULT"
_Z19addMatElementThreadPiS_S_ii:
.text._Z19addMatElementThreadPiS_S_ii:
[----:B------:R-:W-:Y:S01]  /*0000*/  LDC R1, c[0x0][0x37c] ;  /* 0x0000df00ff017b82 */ /* 0x000fe20000000800 */
[----:B------:R-:W0:Y:S07]  /*0010*/  S2R R9, SR_TID.X ;  /* 0x0000000000097919 */ /* 0x000e2e0000002100 */
[----:B------:R-:W1:Y:S01]  /*0020*/  LDC.64 R2, c[0x0][0x380] ;  /* 0x0000e000ff027b82 */ /* 0x000e620000000a00 */
[----:B------:R-:W0:Y:S01]  /*0030*/  LDCU UR6, c[0x0][0x398] ;  /* 0x00007300ff0677ac */ /* 0x000e220008000800 */
[----:B------:R-:W0:Y:S01]  /*0040*/  S2R R0, SR_TID.Y ;  /* 0x0000000000007919 */ /* 0x000e220000002200 */
[----:B------:R-:W2:Y:S05]  /*0050*/  LDCU.64 UR4, c[0x0][0x358] ;  /* 0x00006b00ff0477ac */ /* 0x000eaa0008000a00 */
[----:B------:R-:W3:Y:S08]  /*0060*/  LDC.64 R4, c[0x0][0x388] ;  /* 0x0000e200ff047b82 */ /* 0x000ef00000000a00 */
[----:B------:R-:W4:Y:S01]  /*0070*/  LDC.64 R6, c[0x0][0x390] ;  /* 0x0000e400ff067b82 */ /* 0x000f220000000a00 */
[----:B0-----:R-:W-:-:S04]  /*0080*/  IMAD R9, R0, UR6, R9 ;  /* 0x0000000600097c24 */ /* 0x001fc8000f8e0209 */
[----:B-1----:R-:W-:-:S04]  /*0090*/  IMAD.WIDE R2, R9, 0x4, R2 ;  /* 0x0000000409027825 */ /* 0x002fc800078e0202 */
[C---:B---3--:R-:W-:Y:S02]  /*00a0*/  IMAD.WIDE R4, R9.reuse, 0x4, R4 ;  /* 0x0000000409047825 */ /* 0x048fe400078e0204 */
[----:B--2---:R-:W2:Y:S04]  /*00b0*/  LDG.E R2, desc[UR4][R2.64] ;  /* 0x0000000402027981 */ /* 0x004ea8000c1e1900 */
[----:B------:R-:W2:Y:S01]  /*00c0*/  LDG.E R5, desc[UR4][R4.64] ;  /* 0x0000000404057981 */ /* 0x000ea2000c1e1900 */
[----:B----4-:R-:W-:Y:S01]  /*00d0*/  IMAD.WIDE R6, R9, 0x4, R6 ;  /* 0x0000000409067825 */ /* 0x010fe200078e0206 */
[----:B--2---:R-:W-:-:S05]  /*00e0*/  IADD3 R9, PT, PT, R2, R5, RZ ;  /* 0x0000000502097210 */ /* 0x004fca0007ffe0ff */
[----:B------:R-:W-:Y:S01]  /*00f0*/  STG.E desc[UR4][R6.64], R9 ;  /* 0x0000000906007986 */ /* 0x000fe2000c101904 */
[----:B------:R-:W-:Y:S05]  /*0100*/  EXIT ;  /* 0x000000000000794d */ /* 0x000fea0003800000 */
.L_x_0:
[----:B------:R-:W-:-:S00]  /*0110*/  BRA `(.L_x_0) ;  /* 0xfffffffc00fc7947 */ /* 0x000fc0000383ffff */
[----:B------:R-:W-:-:S00]  /*0120*/  NOP ;  /* 0x0000000000007918 */ /* 0x000fc00000000000 */
        /* <DEDUP_REMOVED lines=13> */
.L_x_13:


//--------------------- .text._Z16addMatColThreadsPiS_S_ii --------------------------
	.section	.text._Z16addMatColThreadsPiS_S_ii,"ax",@progbits
	.align	128
        .global         _Z16addMatColThreadsPiS_S_ii
        .type           _Z16addMatColThreadsPiS_S_ii,@function
        .size           _Z16addMatColThreadsPiS_S_ii,(.L_x_14 - _Z16addMatColThreadsPiS_S_ii)
        .other          _Z16addMatColThreadsPiS_S_ii,@"STO_CUDA_ENTRY STV_DEFAULT"
_Z16addMatColThreadsPiS_S_ii:
.text._Z16addMatColThreadsPiS_S_ii:
[----:B------:R-:W-:Y:S08]  /*0000*/  LDC R1, c[0x0][0x37c] ;  /* 0x0000df00ff017b82 */ /* 0x000ff00000000800 */
[----:B------:R-:W0:Y:S02]  /*0010*/  LDC R2, c[0x0][0x398] ;  /* 0x0000e600ff027b82 */ /* 0x000e240000000800 */
[----:B0-----:R-:W-:-:S13]  /*0020*/  ISETP.GE.AND P0, PT, R2, 0x1, PT ;  /* 0x000000010200780c */ /* 0x001fda0003f06270 */
[----:B------:R-:W-:Y:S05]  /*0030*/  @!P0 EXIT ;  /* 0x000000000000894d */ /* 0x000fea0003800000 */
[----:B------:R-:W0:Y:S01]  /*0040*/  S2R R3, SR_TID.X ;  /* 0x0000000000037919 */ /* 0x000e220000002100 */
[C---:B------:R-:W-:Y:S01]  /*0050*/  ISETP.GE.U32.AND P1, PT, R2.reuse, 0x10, PT ;  /* 0x000000100200780c */ /* 0x040fe20003f26070 */
[----:B------:R-:W1:Y:S01]  /*0060*/  LDCU.64 UR4, c[0x0][0x358] ;  /* 0x00006b00ff0477ac */ /* 0x000e620008000a00 */
[----:B------:R-:W-:Y:S01]  /*0070*/  LOP3.LUT R7, R2, 0xf, RZ, 0xc0, !PT ;  /* 0x0000000f02077812 */ /* 0x000fe200078ec0ff */
[----:B------:R-:W-:-:S03]  /*0080*/  HFMA2 R0, -RZ, RZ, 0, 0 ;  /* 0x00000000ff007431 */ /* 0x000fc600000001ff */
[----:B------:R-:W-:-:S07]  /*0090*/  ISETP.NE.AND P0, PT, R7, RZ, PT ;  /* 0x000000ff0700720c */ /* 0x000fce0003f05270 */
[----:B------:R-:W-:Y:S06]  /*00a0*/  @!P1 BRA `(.L_x_1) ;  /* 0x0000000400ec9947 */ /* 0x000fec0003800000 */
[----:B------:R-:W-:Y:S02]  /*00b0*/  LOP3.LUT R0, R2, 0x7ffffff0, RZ, 0xc0, !PT ;  /* 0x7ffffff002007812 */ /* 0x000fe400078ec0ff */
[----:B0-----:R-:W-:Y:S02]  /*00c0*/  MOV R4, R3 ;  /* 0x0000000300047202 */ /* 0x001fe40000000f00 */
[----:B------:R-:W-:-:S07]  /*00d0*/  IADD3 R6, PT, PT, -R0, RZ, RZ ;  /* 0x000000ff00067210 */ /* 0x000fce0007ffe1ff */
.L_x_2:
[----:B------:R-:W0:Y:S08]  /*00e0*/  LDC.64 R12, c[0x0][0x380] ;  /* 0x0000e000ff0c7b82 */ /* 0x000e300000000a00 */
[----:B------:R-:W2:Y:S08]  /*00f0*/  LDC.64 R10, c[0x0][0x388] ;  /* 0x0000e200ff0a7b82 */ /* 0x000eb00000000a00 */
[----:B---3--:R-:W3:Y:S01]  /*0100*/  LDC.64 R8, c[0x0][0x390] ;  /* 0x0000e400ff087b82 */ /* 0x008ee20000000a00 */
[----:B0-----:R-:W-:-:S07]  /*0110*/  IMAD.WIDE R12, R4, 0x4, R12 ;  /* 0x00000004040c7825 */ /* 0x001fce00078e020c */
[----:B------:R-:W0:Y:S01]  /*0120*/  LDC R5, c[0x0][0x39c] ;  /* 0x0000e700ff057b82 */ /* 0x000e220000000800 */
[----:B-1----:R-:W4:Y:S01]  /*0130*/  LDG.E R14, desc[UR4][R12.64] ;  /* 0x000000040c0e7981 */ /* 0x002f22000c1e1900 */
[----:B--2---:R-:W-:-:S05]  /*0140*/  IMAD.WIDE R10, R4, 0x4, R10 ;  /* 0x00000004040a7825 */ /* 0x004fca00078e020a */
[----:B------:R-:W4:Y:S01]  /*0150*/  LDG.E R15, desc[UR4][R10.64] ;  /* 0x000000040a0f7981 */ /* 0x000f22000c1e1900 */
[----:B---3--:R-:W-:-:S04]  /*0160*/  IMAD.WIDE R8, R4, 0x4, R8 ;  /* 0x0000000404087825 */ /* 0x008fc800078e0208 */
[----:B0-----:R-:W-:Y:S01]  /*0170*/  IMAD.WIDE R16, R5, 0x4, R12 ;  /* 0x0000000405107825 */ /* 0x001fe200078e020c */
[----:B----4-:R-:W-:-:S03]  /*0180*/  IADD3 R23, PT, PT, R14, R15, RZ ;  /* 0x0000000f0e177210 */ /* 0x010fc60007ffe0ff */
[C---:B------:R-:W-:Y:S02]  /*0190*/  IMAD.WIDE R14, R5.reuse, 0x4, R10 ;  /* 0x00000004050e7825 */ /* 0x040fe400078e020a */
[----:B------:R0:W-:Y:S04]  /*01a0*/  STG.E desc[UR4][R8.64], R23 ;  /* 0x0000001708007986 */ /* 0x0001e8000c101904 */
[----:B------:R-:W2:Y:S04]  /*01b0*/  LDG.E R18, desc[UR4][R16.64] ;  /* 0x0000000410127981 */ /* 0x000ea8000c1e1900 */
[----:B------:R-:W2:Y:S01]  /*01c0*/  LDG.E R19, desc[UR4][R14.64] ;  /* 0x000000040e137981 */ /* 0x000ea2000c1e1900 */
[----:B------:R-:W-:-:S04]  /*01d0*/  IMAD.WIDE R12, R5, 0x4, R8 ;  /* 0x00000004050c7825 */ /* 0x000fc800078e0208 */
[----:B------:R-:W-:Y:S01]  /*01e0*/  IMAD.WIDE R10, R5, 0x4, R16 ;  /* 0x00000004050a7825 */ /* 0x000fe200078e0210 */
[----:B--2---:R-:W-:-:S03]  /*01f0*/  IADD3 R25, PT, PT, R18, R19, RZ ;  /* 0x0000001312197210 */ /* 0x004fc60007ffe0ff */
[C---:B------:R-:W-:Y:S02]  /*0200*/  IMAD.WIDE R18, R5.reuse, 0x4, R14 ;  /* 0x0000000405127825 */ /* 0x040fe400078e020e */
[----:B------:R1:W-:Y:S04]  /*0210*/  STG.E desc[UR4][R12.64], R25 ;  /* 0x000000190c007986 */ /* 0x0003e8000c101904 */
[----:B------:R-:W2:Y:S04]  /*0220*/  LDG.E R22, desc[UR4][R10.64] ;  /* 0x000000040a167981 */ /* 0x000ea8000c1e1900 */
[----:B------:R-:W2:Y:S01]  /*0230*/  LDG.E R27, desc[UR4][R18.64] ;  /* 0x00000004121b7981 */ /* 0x000ea2000c1e1900 */
[----:B------:R-:W-:-:S04]  /*0240*/  IMAD.WIDE R20, R5, 0x4, R12 ;  /* 0x0000000405147825 */ /* 0x000fc800078e020c */
[----:B------:R-:W-:-:S04]  /*0250*/  IMAD.WIDE R16, R5, 0x4, R10 ;  /* 0x0000000405107825 */ /* 0x000fc800078e020a */
[----:B0-----:R-:W-:Y:S01]  /*0260*/  IMAD.WIDE R8, R5, 0x4, R18 ;  /* 0x0000000405087825 */ /* 0x001fe200078e0212 */
[----:B--2---:R-:W-:-:S05]  /*0270*/  IADD3 R27, PT, PT, R22, R27, RZ ;  /* 0x0000001b161b7210 */ /* 0x004fca0007ffe0ff */
[----:B------:R0:W-:Y:S04]  /*0280*/  STG.E desc[UR4][R20.64], R27 ;  /* 0x0000001b14007986 */ /* 0x0001e8000c101904 */
[----:B------:R-:W2:Y:S04]  /*0290*/  LDG.E R22, desc[UR4][R16.64] ;  /* 0x0000000410167981 */ /* 0x000ea8000c1e1900 */
[----:B------:R-:W2:Y:S01]  /*02a0*/  LDG.E R23, desc[UR4][R8.64] ;  /* 0x0000000408177981 */ /* 0x000ea2000c1e1900 */
[----:B------:R-:W-:-:S04]  /*02b0*/  IMAD.WIDE R14, R5, 0x4, R20 ;  /* 0x00000004050e7825 */ /* 0x000fc800078e0214 */
[----:B------:R-:W-:-:S04]  /*02c0*/  IMAD.WIDE R10, R5, 0x4, R16 ;  /* 0x00000004050a7825 */ /* 0x000fc800078e0210 */
[----:B-1----:R-:W-:Y:S01]  /*02d0*/  IMAD.WIDE R12, R5, 0x4, R8 ;  /* 0x00000004050c7825 */ /* 0x002fe200078e0208 */
[----:B--2---:R-:W-:-:S05]  /*02e0*/  IADD3 R23, PT, PT, R22, R23, RZ ;  /* 0x0000001716177210 */ /* 0x004fca0007ffe0ff */
[----:B------:R1:W-:Y:S04]  /*02f0*/  STG.E desc[UR4][R14.64], R23 ;  /* 0x000000170e007986 */ /* 0x0003e8000c101904 */
[----:B------:R-:W2:Y:S04]  /*0300*/  LDG.E R22, desc[UR4][R10.64] ;  /* 0x000000040a167981 */ /* 0x000ea8000c1e1900 */
[----:B------:R-:W2:Y:S01]  /*0310*/  LDG.E R25, desc[UR4][R12.64] ;  /* 0x000000040c197981 */ /* 0x000ea2000c1e1900 */
[----:B------:R-:W-:-:S04]  /*0320*/  IMAD.WIDE R18, R5, 0x4, R14 ;  /* 0x0000000405127825 */ /* 0x000fc800078e020e */
[----:B------:R-:W-:-:S04]  /*0330*/  IMAD.WIDE R16, R5, 0x4, R10 ;  /* 0x0000000405107825 */ /* 0x000fc800078e020a */
[----:B------:R-:W-:Y:S01]  /*0340*/  IMAD.WIDE R8, R5, 0x4, R12 ;  /* 0x0000000405087825 */ /* 0x000fe200078e020c */
[----:B--2---:R-:W-:-:S05]  /*0350*/  IADD3 R25, PT, PT, R22, R25, RZ ;  /* 0x0000001916197210 */ /* 0x004fca0007ffe0ff */
[----:B------:R2:W-:Y:S04]  /*0360*/  STG.E desc[UR4][R18.64], R25 ;  /* 0x0000001912007986 */ /* 0x0005e8000c101904 */
[----:B------:R-:W3:Y:S04]  /*0370*/  LDG.E R22, desc[UR4][R16.64] ;  /* 0x0000000410167981 */ /* 0x000ee8000c1e1900 */
[----:B0-----:R-:W3:Y:S01]  /*0380*/  LDG.E R27, desc[UR4][R8.64] ;  /* 0x00000004081b7981 */ /* 0x001ee2000c1e1900 */
[----:B------:R-:W-:-:S04]  /*0390*/  IMAD.WIDE R20, R5, 0x4, R18 ;  /* 0x0000000405147825 */ /* 0x000fc800078e0212 */
[----:B------:R-:W-:-:S04]  /*03a0*/  IMAD.WIDE R10, R5, 0x4, R16 ;  /* 0x00000004050a7825 */ /* 0x000fc800078e0210 */
[----:B------:R-:W-:Y:S01]  /*03b0*/  IMAD.WIDE R12, R5, 0x4, R8 ;  /* 0x00000004050c7825 */ /* 0x000fe200078e0208 */
[----:B---3--:R-:W-:-:S05]  /*03c0*/  IADD3 R27, PT, PT, R22, R27, RZ ;  /* 0x0000001b161b7210 */ /* 0x008fca0007ffe0ff */
[----:B------:R0:W-:Y:S04]  /*03d0*/  STG.E desc[UR4][R20.64], R27 ;  /* 0x0000001b14007986 */ /* 0x0001e8000c101904 */
[----:B------:R-:W3:Y:S04]  /*03e0*/  LDG.E R22, desc[UR4][R10.64] ;  /* 0x000000040a167981 */ /* 0x000ee8000c1e1900 */
[----:B-1----:R-:W3:Y:S01]  /*03f0*/  LDG.E R23, desc[UR4][R12.64] ;  /* 0x000000040c177981 */ /* 0x002ee2000c1e1900 */
[----:B------:R-:W-:-:S04]  /*0400*/  IMAD.WIDE R14, R5, 0x4, R20 ;  /* 0x00000004050e7825 */ /* 0x000fc800078e0214 */
[----:B------:R-:W-:-:S04]  /*0410*/  IMAD.WIDE R16, R5, 0x4, R10 ;  /* 0x0000000405107825 */ /* 0x000fc800078e020a */
[----:B------:R-:W-:Y:S01]  /*0420*/  IMAD.WIDE R8, R5, 0x4, R12 ;  /* 0x0000000405087825 */ /* 0x000fe200078e020c */
[----:B---3--:R-:W-:-:S05]  /*0430*/  IADD3 R23, PT, PT, R22, R23, RZ ;  /* 0x0000001716177210 */ /* 0x008fca0007ffe0ff */
[----:B------:R1:W-:Y:S04]  /*0440*/  STG.E desc[UR4][R14.64], R23 ;  /* 0x000000170e007986 */ /* 0x0003e8000c101904 */
[----:B------:R-:W3:Y:S04]  /*0450*/  LDG.E R22, desc[UR4][R16.64] ;  /* 0x0000000410167981 */ /* 0x000ee8000c1e1900 */
[----:B--2---:R-:W3:Y:S01]  /*0460*/  LDG.E R25, desc[UR4][R8.64] ;  /* 0x0000000408197981 */ /* 0x004ee2000c1e1900 */
[----:B------:R-:W-:-:S04]  /*0470*/  IMAD.WIDE R18, R5, 0x4, R14 ;  /* 0x0000000405127825 */ /* 0x000fc800078e020e */
[----:B------:R-:W-:-:S04]  /*0480*/  IMAD.WIDE R10, R5, 0x4, R16 ;  /* 0x00000004050a7825 */ /* 0x000fc800078e0210 */
[----:B------:R-:W-:Y:S01]  /*0490*/  IMAD.WIDE R12, R5, 0x4, R8 ;  /* 0x00000004050c7825 */ /* 0x000fe200078e0208 */
[----:B---3--:R-:W-:-:S05]  /*04a0*/  IADD3 R25, PT, PT, R22, R25, RZ ;  /* 0x0000001916197210 */ /* 0x008fca0007ffe0ff */
[----:B------:R2:W-:Y:S04]  /*04b0*/  STG.E desc[UR4][R18.64], R25 ;  /* 0x0000001912007986 */ /* 0x0005e8000c101904 */
[----:B------:R-:W3:Y:S04]  /*04c0*/  LDG.E R22, desc[UR4][R10.64] ;  /* 0x000000040a167981 */ /* 0x000ee8000c1e1900 */
[----:B0-----:R-:W3:Y:S01]  /*04d0*/  LDG.E R27, desc[UR4][R12.64] ;  /* 0x000000040c1b7981 */ /* 0x001ee2000c1e1900 */
[----:B------:R-:W-:-:S04]  /*04e0*/  IMAD.WIDE R20, R5, 0x4, R18 ;  /* 0x0000000405147825 */ /* 0x000fc800078e0212 */
[----:B-1----:R-:W-:-:S04]  /*04f0*/  IMAD.WIDE R14, R5, 0x4, R10 ;  /* 0x00000004050e7825 */ /* 0x002fc800078e020a */
[----:B------:R-:W-:Y:S01]  /*0500*/  IMAD.WIDE R8, R5, 0x4, R12 ;  /* 0x0000000405087825 */ /* 0x000fe200078e020c */
[----:B---3--:R-:W-:-:S05]  /*0510*/  IADD3 R27, PT, PT, R22, R27, RZ ;  /* 0x0000001b161b7210 */ /* 0x008fca0007ffe0ff */
[----:B------:R0:W-:Y:S04]  /*0520*/  STG.E desc[UR4][R20.64], R27 ;  /* 0x0000001b14007986 */ /* 0x0001e8000c101904 */
[----:B------:R-:W3:Y:S04]  /*0530*/  LDG.E R22, desc[UR4][R14.64] ;  /* 0x000000040e167981 */ /* 0x000ee8000c1e1900 */
[----:B------:R-:W3:Y:S01]  /*0540*/  LDG.E R23, desc[UR4][R8.64] ;  /* 0x0000000408177981 */ /* 0x000ee2000c1e1900 */
        /* <DEDUP_REMOVED lines=40> */
[----:B------:R-:W2:Y:S04]  /*07d0*/  LDG.E R14, desc[UR4][R14.64] ;  /* 0x000000040e0e7981 */ /* 0x000ea8000c1e1900 */
[----:B------:R-:W2:Y:S01]  /*07e0*/  LDG.E R9, desc[UR4][R8.64] ;  /* 0x0000000408097981 */ /* 0x000ea2000c1e1900 */
[----:B------:R-:W-:-:S04]  /*07f0*/  IADD3 R6, PT, PT, R6, 0x10, RZ ;  /* 0x0000001006067810 */ /* 0x000fc80007ffe0ff */
[----:B------:R-:W-:Y:S01]  /*0800*/  ISETP.NE.AND P1, PT, R6, RZ, PT ;  /* 0x000000ff0600720c */ /* 0x000fe20003f25270 */
[C---:B-1----:R-:W-:Y:S01]  /*0810*/  IMAD.WIDE R16, R5.reuse, 0x4, R20 ;  /* 0x0000000405107825 */ /* 0x042fe200078e0214 */
[----:B------:R-:W-:Y:S02]  /*0820*/  LEA R4, R5, R4, 0x4 ;  /* 0x0000000405047211 */ /* 0x000fe400078e20ff */
[----:B--2---:R-:W-:-:S05]  /*0830*/  IADD3 R19, PT, PT, R14, R9, RZ ;  /* 0x000000090e137210 */ /* 0x004fca0007ffe0ff */
[----:B------:R3:W-:Y:S04]  /*0840*/  STG.E desc[UR4][R16.64], R19 ;  /* 0x0000001310007986 */ /* 0x0007e8000c101904 */
[----:B------:R-:W-:Y:S05]  /*0850*/  @P1 BRA `(.L_x_2) ;  /* 0xfffffff800201947 */ /* 0x000fea000383ffff */
.L_x_1:
[----:B-1----:R-:W-:Y:S05]  /*0860*/  @!P0 EXIT ;  /* 0x000000000000894d */ /* 0x002fea0003800000 */
[----:B------:R-:W-:Y:S02]  /*0870*/  ISETP.GE.U32.AND P0, PT, R7, 0x8, PT ;  /* 0x000000080700780c */ /* 0x000fe40003f06070 */
[----:B------:R-:W-:-:S04]  /*0880*/  LOP3.LUT R5, R2, 0x7, RZ, 0xc0, !PT ;  /* 0x0000000702057812 */ /* 0x000fc800078ec0ff */
[----:B------:R-:W-:-:S07]  /*0890*/  ISETP.NE.AND P1, PT, R5, RZ, PT ;  /* 0x000000ff0500720c */ /* 0x000fce0003f25270 */
[----:B------:R-:W-:Y:S06]  /*08a0*/  @!P0 BRA `(.L_x_3) ;  /* 0x0000000000f88947 */ /* 0x000fec0003800000 */
[----:B------:R-:W0:Y:S08]  /*08b0*/  LDC R4, c[0x0][0x39c] ;  /* 0x0000e700ff047b82 */ /* 0x000e300000000800 */
[----:B------:R-:W1:Y:S08]  /*08c0*/  LDC.64 R10, c[0x0][0x380] ;  /* 0x0000e000ff0a7b82 */ /* 0x000e700000000a00 */
[----:B------:R-:W2:Y:S01]  /*08d0*/  LDC.64 R12, c[0x0][0x388] ;  /* 0x0000e200ff0c7b82 */ /* 0x000ea20000000a00 */
[----:B0-----:R-:W-:-:S07]  /*08e0*/  IMAD R9, R0, R4, R3 ;  /* 0x0000000400097224 */ /* 0x001fce00078e0203 */
[----:B------:R-:W0:Y:S01]  /*08f0*/  LDC.64 R6, c[0x0][0x390] ;  /* 0x0000e400ff067b82 */ /* 0x000e220000000a00 */
[----:B-1----:R-:W-:-:S05]  /*0900*/  IMAD.WIDE R10, R9, 0x4, R10 ;  /* 0x00000004090a7825 */ /* 0x002fca00078e020a */
[----:B------:R-:W4:Y:S01]  /*0910*/  LDG.E R8, desc[UR4][R10.64] ;  /* 0x000000040a087981 */ /* 0x000f22000c1e1900 */
        /* <DEDUP_REMOVED lines=49> */
[----:B------:R-:W2:Y:S04]  /*0c30*/  LDG.E R8, desc[UR4][R8.64] ;  /* 0x0000000408087981 */ /* 0x000ea8000c1e1900 */
[----:B------:R-:W2:Y:S01]  /*0c40*/  LDG.E R15, desc[UR4][R14.64] ;  /* 0x000000040e0f7981 */ /* 0x000ea2000c1e1900 */
[----:B------:R-:W-:Y:S01]  /*0c50*/  IMAD.WIDE R16, R4, 0x4, R6 ;  /* 0x0000000404107825 */ /* 0x000fe200078e0206 */
[----:B------:R-:W-:-:S02]  /*0c60*/  IADD3 R0, PT, PT, R0, 0x8, RZ ;  /* 0x0000000800007810 */ /* 0x000fc40007ffe0ff */
[----:B--2---:R-:W-:-:S05]  /*0c70*/  IADD3 R11, PT, PT, R8, R15, RZ ;  /* 0x0000000f080b7210 */ /* 0x004fca0007ffe0ff */
[----:B------:R1:W-:Y:S02]  /*0c80*/  STG.E desc[UR4][R16.64], R11 ;  /* 0x0000000b10007986 */ /* 0x0003e4000c101904 */
.L_x_3:
[----:B------:R-:W-:Y:S05]  /*0c90*/  @!P1 EXIT ;  /* 0x000000000000994d */ /* 0x000fea0003800000 */
[----:B------:R-:W-:Y:S02]  /*0ca0*/  ISETP.GE.U32.AND P0, PT, R5, 0x4, PT ;  /* 0x000000040500780c */ /* 0x000fe40003f06070 */
[----:B------:R-:W-:-:S04]  /*0cb0*/  LOP3.LUT R2, R2, 0x3, RZ, 0xc0, !PT ;  /* 0x0000000302027812 */ /* 0x000fc800078ec0ff */
[----:B------:R-:W-:-:S07]  /*0cc0*/  ISETP.NE.AND P1, PT, R2, RZ, PT ;  /* 0x000000ff0200720c */ /* 0x000fce0003f25270 */
[----:B------:R-:W-:Y:S06]  /*0cd0*/  @!P0 BRA `(.L_x_4) ;  /* 0x0000000000888947 */ /* 0x000fec0003800000 */
[----:B------:R-:W0:Y:S08]  /*0ce0*/  LDC R4, c[0x0][0x39c] ;  /* 0x0000e700ff047b82 */ /* 0x000e300000000800 */
[----:B-1----:R-:W1:Y:S08]  /*0cf0*/  LDC.64 R6, c[0x0][0x380] ;  /* 0x0000e000ff067b82 */ /* 0x002e700000000a00 */
[----:B------:R-:W2:Y:S01]  /*0d00*/  LDC.64 R8, c[0x0][0x388] ;  /* 0x0000e200ff087b82 */ /* 0x000ea20000000a00 */
[----:B0-----:R-:W-:-:S07]  /*0d10*/  IMAD R13, R0, R4, R3 ;  /* 0x00000004000d7224 */ /* 0x001fce00078e0203 */
[----:B------:R-:W0:Y:S01]  /*0d20*/  LDC.64 R10, c[0x0][0x390] ;  /* 0x0000e400ff0a7b82 */ /* 0x000e220000000a00 */
[----:B-1----:R-:W-:-:S05]  /*0d30*/  IMAD.WIDE R6, R13, 0x4, R6 ;  /* 0x000000040d067825 */ /* 0x002fca00078e0206 */
[----:B------:R-:W4:Y:S01]  /*0d40*/  LDG.E R5, desc[UR4][R6.64] ;  /* 0x0000000406057981 */ /* 0x000f22000c1e1900 */
[----:B--2---:R-:W-:-:S05]  /*0d50*/  IMAD.WIDE R8, R13, 0x4, R8 ;  /* 0x000000040d087825 */ /* 0x004fca00078e0208 */
[----:B------:R-:W4:Y:S01]  /*0d60*/  LDG.E R12, desc[UR4][R8.64] ;  /* 0x00000004080c7981 */ /* 0x000f22000c1e1900 */
[----:B------:R-:W-:-:S04]  /*0d70*/  IMAD.WIDE R14, R4, 0x4, R8 ;  /* 0x00000004040e7825 */ /* 0x000fc800078e0208 */
[----:B0-----:R-:W-:Y:S01]  /*0d80*/  IMAD.WIDE R10, R13, 0x4, R10 ;  /* 0x000000040d0a7825 */ /* 0x001fe200078e020a */
[----:B----4-:R-:W-:-:S03]  /*0d90*/  IADD3 R5, PT, PT, R5, R12, RZ ;  /* 0x0000000c05057210 */ /* 0x010fc60007ffe0ff */
[C---:B------:R-:W-:Y:S02]  /*0da0*/  IMAD.WIDE R12, R4.reuse, 0x4, R6 ;  /* 0x00000004040c7825 */ /* 0x040fe400078e0206 */
[----:B------:R0:W-:Y:S04]  /*0db0*/  STG.E desc[UR4][R10.64], R5 ;  /* 0x000000050a007986 */ /* 0x0001e8000c101904 */
[----:B------:R-:W2:Y:S04]  /*0dc0*/  LDG.E R18, desc[UR4][R12.64] ;  /* 0x000000040c127981 */ /* 0x000ea8000c1e1900 */
[----:B---3--:R-:W2:Y:S01]  /*0dd0*/  LDG.E R19, desc[UR4][R14.64] ;  /* 0x000000040e137981 */ /* 0x008ea2000c1e1900 */
[----:B------:R-:W-:-:S04]  /*0de0*/  IMAD.WIDE R16, R4, 0x4, R10 ;  /* 0x0000000404107825 */ /* 0x000fc800078e020a */
[----:B------:R-:W-:-:S04]  /*0df0*/  IMAD.WIDE R6, R4, 0x4, R12 ;  /* 0x0000000404067825 */ /* 0x000fc800078e020c */
[----:B------:R-:W-:Y:S01]  /*0e00*/  IMAD.WIDE R8, R4, 0x4, R14 ;  /* 0x0000000404087825 */ /* 0x000fe200078e020e */
[----:B--2---:R-:W-:-:S05]  /*0e10*/  IADD3 R21, PT, PT, R18, R19, RZ ;  /* 0x0000001312157210 */ /* 0x004fca0007ffe0ff */
[----:B------:R2:W-:Y:S04]  /*0e20*/  STG.E desc[UR4][R16.64], R21 ;  /* 0x0000001510007986 */ /* 0x0005e8000c101904 */
[----:B------:R-:W3:Y:S04]  /*0e30*/  LDG.E R20, desc[UR4][R6.64] ;  /* 0x0000000406147981 */ /* 0x000ee8000c1e1900 */
[----:B------:R-:W3:Y:S01]  /*0e40*/  LDG.E R23, desc[UR4][R8.64] ;  /* 0x0000000408177981 */ /* 0x000ee2000c1e1900 */
[----:B------:R-:W-:-:S04]  /*0e50*/  IMAD.WIDE R18, R4, 0x4, R16 ;  /* 0x0000000404127825 */ /* 0x000fc800078e0210 */
[----:B0-----:R-:W-:-:S04]  /*0e60*/  IMAD.WIDE R10, R4, 0x4, R6 ;  /* 0x00000004040a7825 */ /* 0x001fc800078e0206 */
[----:B------:R-:W-:Y:S01]  /*0e70*/  IMAD.WIDE R12, R4, 0x4, R8 ;  /* 0x00000004040c7825 */ /* 0x000fe200078e0208 */
[----:B---3--:R-:W-:-:S05]  /*0e80*/  IADD3 R23, PT, PT, R20, R23, RZ ;  /* 0x0000001714177210 */ /* 0x008fca0007ffe0ff */
[----:B------:R2:W-:Y:S04]  /*0e90*/  STG.E desc[UR4][R18.64], R23 ;  /* 0x0000001712007986 */ /* 0x0005e8000c101904 */
[----:B------:R-:W3:Y:S04]  /*0ea0*/  LDG.E R10, desc[UR4][R10.64] ;  /* 0x000000040a0a7981 */ /* 0x000ee8000c1e1900 */
[----:B------:R-:W3:Y:S01]  /*0eb0*/  LDG.E R13, desc[UR4][R12.64] ;  /* 0x000000040c0d7981 */ /* 0x000ee2000c1e1900 */
[----:B------:R-:W-:Y:S01]  /*0ec0*/  IMAD.WIDE R4, R4, 0x4, R18 ;  /* 0x0000000404047825 */ /* 0x000fe200078e0212 */
[----:B------:R-:W-:-:S02]  /*0ed0*/  IADD3 R0, PT, PT, R0, 0x4, RZ ;  /* 0x0000000400007810 */ /* 0x000fc40007ffe0ff */
[----:B---3--:R-:W-:-:S05]  /*0ee0*/  IADD3 R15, PT, PT, R10, R13, RZ ;  /* 0x0000000d0a0f7210 */ /* 0x008fca0007ffe0ff */
[----:B------:R2:W-:Y:S02]  /*0ef0*/  STG.E desc[UR4][R4.64], R15 ;  /* 0x0000000f04007986 */ /* 0x0005e4000c101904 */
.L_x_4:
[----:B------:R-:W-:Y:S05]  /*0f00*/  @!P1 EXIT ;  /* 0x000000000000994d */ /* 0x000fea0003800000 */
[----:B------:R-:W4:Y:S01]  /*0f10*/  LDC.64 R12, c[0x0][0x390] ;  /* 0x0000e400ff0c7b82 */ /* 0x000f220000000a00 */
[----:B------:R-:W0:Y:S07]  /*0f20*/  LDCU UR6, c[0x0][0x39c] ;  /* 0x00007380ff0677ac */ /* 0x000e2e0008000800 */
[----:B------:R-:W3:Y:S08]  /*0f30*/  LDC.64 R8, c[0x0][0x380] ;  /* 0x0000e000ff087b82 */ /* 0x000ef00000000a00 */
[----:B-1----:R-:W1:Y:S01]  /*0f40*/  LDC.64 R10, c[0x0][0x388] ;  /* 0x0000e200ff0a7b82 */ /* 0x002e620000000a00 */
[----:B0-2---:R-:W-:Y:S01]  /*0f50*/  IMAD R15, R0, UR6, R3 ;  /* 0x00000006000f7c24 */ /* 0x005fe2000f8e0203 */
[----:B------:R-:W-:-:S07]  /*0f60*/  IADD3 R0, PT, PT, -R2, RZ, RZ ;  /* 0x000000ff02007210 */ /* 0x000fce0007ffe1ff */
.L_x_5:
[----:B---3--:R-:W-:-:S04]  /*0f70*/  IMAD.WIDE R2, R15, 0x4, R8 ;  /* 0x000000040f027825 */ /* 0x008fc800078e0208 */
[C---:B-1----:R-:W-:Y:S02]  /*0f80*/  IMAD.WIDE R4, R15.reuse, 0x4, R10 ;  /* 0x000000040f047825 */ /* 0x042fe400078e020a */
[----:B------:R-:W2:Y:S04]  /*0f90*/  LDG.E R2, desc[UR4][R2.64] ;  /* 0x0000000402027981 */ /* 0x000ea8000c1e1900 */
[----:B------:R-:W2:Y:S01]  /*0fa0*/  LDG.E R5, desc[UR4][R4.64] ;  /* 0x0000000404057981 */ /* 0x000ea2000c1e1900 */
[----:B------:R-:W-:Y:S01]  /*0fb0*/  IADD3 R0, PT, PT, R0, 0x1, RZ ;  /* 0x0000000100007810 */ /* 0x000fe20007ffe0ff */
[C---:B0---4-:R-:W-:Y:S01]  /*0fc0*/  IMAD.WIDE R6, R15.reuse, 0x4, R12 ;  /* 0x000000040f067825 */ /* 0x051fe200078e020c */
[----:B------:R-:W-:Y:S02]  /*0fd0*/  IADD3 R15, PT, PT, R15, UR6, RZ ;  /* 0x000000060f0f7c10 */ /* 0x000fe4000fffe0ff */
[----:B------:R-:W-:-:S02]  /*0fe0*/  ISETP.NE.AND P0, PT, R0, RZ, PT ;  /* 0x000000ff0000720c */ /* 0x000fc40003f05270 */
[----:B--2---:R-:W-:-:S05]  /*0ff0*/  IADD3 R17, PT, PT, R2, R5, RZ ;  /* 0x0000000502117210 */ /* 0x004fca0007ffe0ff */
[----:B------:R0:W-:Y:S06]  /*1000*/  STG.E desc[UR4][R6.64], R17 ;  /* 0x0000001106007986 */ /* 0x0001ec000c101904 */
[----:B------:R-:W-:Y:S05]  /*1010*/  @P0 BRA `(.L_x_5) ;  /* 0xfffffffc00d40947 */ /* 0x000fea000383ffff */
[----:B------:R-:W-:Y:S05]  /*1020*/  EXIT ;  /* 0x000000000000794d */ /* 0x000fea0003800000 */
.L_x_6:
        /* <DEDUP_REMOVED lines=13> */
.L_x_14:


//--------------------- .text._Z16addMatRowThreadsPiS_S_ii --------------------------
	.section	.text._Z16addMatRowThreadsPiS_S_ii,"ax",@progbits
	.align	128
        .global         _Z16addMatRowThreadsPiS_S_ii
        .type           _Z16addMatRowThreadsPiS_S_ii,@function
        .size           _Z16addMatRowThreadsPiS_S_ii,(.L_x_15 - _Z16addMatRowThreadsPiS_S_ii)
        .other          _Z16addMatRowThreadsPiS_S_ii,@"STO_CUDA_ENTRY STV_DEFAULT"
_Z16addMatRowThreadsPiS_S_ii:
.text._Z16addMatRowThreadsPiS_S_ii:
        /* <DEDUP_REMOVED lines=8> */
[----:B------:R-:W-:-:S03]  /*0080*/  IMAD.MOV.U32 R3, RZ, RZ, RZ ;  /* 0x000000ffff037224 */ /* 0x000fc600078e00ff */
[----:B------:R-:W-:Y:S01]  /*0090*/  ISETP.NE.AND P0, PT, R14, RZ, PT ;  /* 0x000000ff0e00720c */ /* 0x000fe20003f05270 */
[----:B0-----:R-:W-:-:S06]  /*00a0*/  IMAD R0, R5, R2, RZ ;  /* 0x0000000205007224 */ /* 0x001fcc00078e02ff */
[----:B-1----:R-:W-:Y:S06]  /*00b0*/  @!P1 BRA `(.L_x_7) ;  /* 0x0000000400689947 */ /* 0x002fec0003800000 */
[----:B------:R-:W0:Y:S01]  /*00c0*/  LDCU.128 UR8, c[0x0][0x380] ;  /* 0x00007000ff0877ac */ /* 0x000e220008000c00 */
[----:B------:R-:W-:Y:S01]  /*00d0*/  IMAD.MOV.U32 R4, RZ, RZ, 0x20 ;  /* 0x00000020ff047424 */ /* 0x000fe200078e00ff */
[----:B------:R-:W-:Y:S01]  /*00e0*/  LOP3.LUT R3, R2, 0x7ffffff0, RZ, 0xc0, !PT ;  /* 0x7ffffff002037812 */ /* 0x000fe200078ec0ff */
[----:B------:R-:W-:Y:S01]  /*00f0*/  IMAD.MOV.U32 R5, RZ, RZ, 0x0 ;  /* 0x00000000ff057424 */ /* 0x000fe200078e00ff */
[----:B------:R-:W1:Y:S02]  /*0100*/  LDCU.64 UR6, c[0x0][0x390] ;  /* 0x00007200ff0677ac */ /* 0x000e640008000a00 */
[----:B------:R-:W-:Y:S01]  /*0110*/  IADD3 R10, PT, PT, -R3, RZ, RZ ;  /* 0x000000ff030a7210 */ /* 0x000fe20007ffe1ff */
[----:B------:R-:W-:-:S03]  /*0120*/  IMAD.WIDE.U32 R4, R0, 0x4, R4 ;  /* 0x0000000400047825 */ /* 0x000fc600078e0004 */
[C---:B0-----:R-:W-:Y:S02]  /*0130*/  IADD3 R11, P2, PT, R4.reuse, UR10, RZ ;  /* 0x0000000a040b7c10 */ /* 0x041fe4000ff5e0ff */
[C---:B------:R-:W-:Y:S02]  /*0140*/  IADD3 R6, P3, PT, R4.reuse, UR8, RZ ;  /* 0x0000000804067c10 */ /* 0x040fe4000ff7e0ff */
[----:B-1----:R-:W-:Y:S02]  /*0150*/  IADD3 R13, P1, PT, R4, UR6, RZ ;  /* 0x00000006040d7c10 */ /* 0x002fe4000ff3e0ff */
[C---:B------:R-:W-:Y:S02]  /*0160*/  IADD3.X R12, PT, PT, R5.reuse, UR11, RZ, P2, !PT ;  /* 0x0000000b050c7c10 */ /* 0x040fe400097fe4ff */
[C---:B------:R-:W-:Y:S02]  /*0170*/  IADD3.X R16, PT, PT, R5.reuse, UR7, RZ, P1, !PT ;  /* 0x0000000705107c10 */ /* 0x040fe40008ffe4ff */
[----:B------:R-:W-:-:S07]  /*0180*/  IADD3.X R7, PT, PT, R5, UR9, RZ, P3, !PT ;  /* 0x0000000905077c10 */ /* 0x000fce0009ffe4ff */
.L_x_8:
[----:B------:R-:W-:Y:S01]  /*0190*/  IMAD.MOV.U32 R4, RZ, RZ, R11 ;  /* 0x000000ffff047224 */ /* 0x000fe200078e000b */
[----:B-1----:R-:W2:Y:S01]  /*01a0*/  LDG.E R8, desc[UR4][R6.64+-0x20] ;  /* 0xffffe00406087981 */ /* 0x002ea2000c1e1900 */
[----:B------:R-:W-:-:S05]  /*01b0*/  IMAD.MOV.U32 R5, RZ, RZ, R12 ;  /* 0x000000ffff057224 */ /* 0x000fca00078e000c */
[----:B------:R-:W2:Y:S02]  /*01c0*/  LDG.E R9, desc[UR4][R4.64+-0x20] ;  /* 0xffffe00404097981 */ /* 0x000ea4000c1e1900 */
[----:B--2---:R-:W-:Y:S01]  /*01d0*/  IMAD.IADD R11, R8, 0x1, R9 ;  /* 0x00000001080b7824 */ /* 0x004fe200078e0209 */
[----:B------:R-:W-:Y:S01]  /*01e0*/  MOV R8, R13 ;  /* 0x0000000d00087202 */ /* 0x000fe20000000f00 */
[----:B------:R-:W-:-:S05]  /*01f0*/  IMAD.MOV.U32 R9, RZ, RZ, R16 ;  /* 0x000000ffff097224 */ /* 0x000fca00078e0010 */
[----:B------:R0:W-:Y:S04]  /*0200*/  STG.E desc[UR4][R8.64+-0x20], R11 ;  /* 0xffffe00b08007986 */ /* 0x0001e8000c101904 */
[----:B------:R-:W2:Y:S04]  /*0210*/  LDG.E R12, desc[UR4][R6.64+-0x1c] ;  /* 0xffffe404060c7981 */ /* 0x000ea8000c1e1900 */
[----:B------:R-:W2:Y:S02]  /*0220*/  LDG.E R13, desc[UR4][R4.64+-0x1c] ;  /* 0xffffe404040d7981 */ /* 0x000ea4000c1e1900 */
[----:B--2---:R-:W-:-:S05]  /*0230*/  IMAD.IADD R13, R12, 0x1, R13 ;  /* 0x000000010c0d7824 */ /* 0x004fca00078e020d */
[----:B------:R1:W-:Y:S04]  /*0240*/  STG.E desc[UR4][R8.64+-0x1c], R13 ;  /* 0xffffe40d08007986 */ /* 0x0003e8000c101904 */
[----:B------:R-:W2:Y:S04]  /*0250*/  LDG.E R12, desc[UR4][R6.64+-0x18] ;  /* 0xffffe804060c7981 */ /* 0x000ea8000c1e1900 */
[----:B------:R-:W2:Y:S02]  /*0260*/  LDG.E R15, desc[UR4][R4.64+-0x18] ;  /* 0xffffe804040f7981 */ /* 0x000ea4000c1e1900 */
[----:B--2---:R-:W-:-:S05]  /*0270*/  IMAD.IADD R15, R12, 0x1, R15 ;  /* 0x000000010c0f7824 */ /* 0x004fca00078e020f */
[----:B------:R2:W-:Y:S04]  /*0280*/  STG.E desc[UR4][R8.64+-0x18], R15 ;  /* 0xffffe80f08007986 */ /* 0x0005e8000c101904 */
[----:B------:R-:W3:Y:S04]  /*0290*/  LDG.E R12, desc[UR4][R6.64+-0x14] ;  /* 0xffffec04060c7981 */ /* 0x000ee8000c1e1900 */
[----:B------:R-:W3:Y:S02]  /*02a0*/  LDG.E R17, desc[UR4][R4.64+-0x14] ;  /* 0xffffec0404117981 */ /* 0x000ee4000c1e1900 */
[----:B---3--:R-:W-:-:S05]  /*02b0*/  IADD3 R17, PT, PT, R12, R17, RZ ;  /* 0x000000110c117210 */ /* 0x008fca0007ffe0ff */
[----:B------:R3:W-:Y:S04]  /*02c0*/  STG.E desc[UR4][R8.64+-0x14], R17 ;  /* 0xffffec1108007986 */ /* 0x0007e8000c101904 */
[----:B0-----:R-:W4:Y:S04]  /*02d0*/  LDG.E R11, desc[UR4][R6.64+-0x10] ;  /* 0xfffff004060b7981 */ /* 0x001f28000c1e1900 */
[----:B------:R-:W4:Y:S02]  /*02e0*/  LDG.E R12, desc[UR4][R4.64+-0x10] ;  /* 0xfffff004040c7981 */ /* 0x000f24000c1e1900 */
[----:B----4-:R-:W-:-:S05]  /*02f0*/  IMAD.IADD R11, R11, 0x1, R12 ;  /* 0x000000010b0b7824 */ /* 0x010fca00078e020c */
[----:B------:R0:W-:Y:S04]  /*0300*/  STG.E desc[UR4][R8.64+-0x10], R11 ;  /* 0xfffff00b08007986 */ /* 0x0001e8000c101904 */
[----:B------:R-:W4:Y:S04]  /*0310*/  LDG.E R12, desc[UR4][R6.64+-0xc] ;  /* 0xfffff404060c7981 */ /* 0x000f28000c1e1900 */
[----:B-1----:R-:W4:Y:S02]  /*0320*/  LDG.E R13, desc[UR4][R4.64+-0xc] ;  /* 0xfffff404040d7981 */ /* 0x002f24000c1e1900 */
[----:B----4-:R-:W-:-:S05]  /*0330*/  IMAD.IADD R13, R12, 0x1, R13 ;  /* 0x000000010c0d7824 */ /* 0x010fca00078e020d */
[----:B------:R1:W-:Y:S04]  /*0340*/  STG.E desc[UR4][R8.64+-0xc], R13 ;  /* 0xfffff40d08007986 */ /* 0x0003e8000c101904 */
[----:B------:R-:W4:Y:S04]  /*0350*/  LDG.E R12, desc[UR4][R6.64+-0x8] ;  /* 0xfffff804060c7981 */ /* 0x000f28000c1e1900 */
[----:B--2---:R-:W4:Y:S02]  /*0360*/  LDG.E R15, desc[UR4][R4.64+-0x8] ;  /* 0xfffff804040f7981 */ /* 0x004f24000c1e1900 */
[----:B----4-:R-:W-:-:S05]  /*0370*/  IMAD.IADD R15, R12, 0x1, R15 ;  /* 0x000000010c0f7824 */ /* 0x010fca00078e020f */
[----:B------:R2:W-:Y:S04]  /*0380*/  STG.E desc[UR4][R8.64+-0x8], R15 ;  /* 0xfffff80f08007986 */ /* 0x0005e8000c101904 */
[----:B------:R-:W4:Y:S04]  /*0390*/  LDG.E R12, desc[UR4][R6.64+-0x4] ;  /* 0xfffffc04060c7981 */ /* 0x000f28000c1e1900 */
[----:B---3--:R-:W4:Y:S02]  /*03a0*/  LDG.E R17, desc[UR4][R4.64+-0x4] ;  /* 0xfffffc0404117981 */ /* 0x008f24000c1e1900 */
[----:B----4-:R-:W-:-:S05]  /*03b0*/  IADD3 R17, PT, PT, R12, R17, RZ ;  /* 0x000000110c117210 */ /* 0x010fca0007ffe0ff */
        /* <DEDUP_REMOVED lines=20> */
[----:B------:R-:W-:Y:S04]  /*0500*/  STG.E desc[UR4][R8.64+0x10], R11 ;  /* 0x0000100b08007986 */ /* 0x000fe8000c101904 */
[----:B------:R-:W4:Y:S04]  /*0510*/  LDG.E R12, desc[UR4][R6.64+0x14] ;  /* 0x00001404060c7981 */ /* 0x000f28000c1e1900 */
[----:B-1----:R-:W4:Y:S02]  /*0520*/  LDG.E R13, desc[UR4][R4.64+0x14] ;  /* 0x00001404040d7981 */ /* 0x002f24000c1e1900 */
[----:B----4-:R-:W-:-:S05]  /*0530*/  IMAD.IADD R13, R12, 0x1, R13 ;  /* 0x000000010c0d7824 */ /* 0x010fca00078e020d */
[----:B------:R0:W-:Y:S04]  /*0540*/  STG.E desc[UR4][R8.64+0x14], R13 ;  /* 0x0000140d08007986 */ /* 0x0001e8000c101904 */
[----:B------:R-:W4:Y:S04]  /*0550*/  LDG.E R12, desc[UR4][R6.64+0x18] ;  /* 0x00001804060c7981 */ /* 0x000f28000c1e1900 */
[----:B--2---:R-:W4:Y:S01]  /*0560*/  LDG.E R15, desc[UR4][R4.64+0x18] ;  /* 0x00001804040f7981 */ /* 0x004f22000c1e1900 */
[----:B------:R-:W-:Y:S02]  /*0570*/  VIADD R10, R10, 0x10 ;  /* 0x000000100a0a7836 */ /* 0x000fe40000000000 */
[----:B----4-:R-:W-:-:S05]  /*0580*/  IMAD.IADD R15, R12, 0x1, R15 ;  /* 0x000000010c0f7824 */ /* 0x010fca00078e020f */
[----:B------:R1:W-:Y:S04]  /*0590*/  STG.E desc[UR4][R8.64+0x18], R15 ;  /* 0x0000180f08007986 */ /* 0x0003e8000c101904 */
[----:B------:R2:W4:Y:S04]  /*05a0*/  LDG.E R12, desc[UR4][R6.64+0x1c] ;  /* 0x00001c04060c7981 */ /* 0x000528000c1e1900 */
[----:B---3--:R-:W4:Y:S01]  /*05b0*/  LDG.E R17, desc[UR4][R4.64+0x1c] ;  /* 0x00001c0404117981 */ /* 0x008f22000c1e1900 */
[----:B------:R-:W-:Y:S02]  /*05c0*/  ISETP.NE.AND P1, PT, R10, RZ, PT ;  /* 0x000000ff0a00720c */ /* 0x000fe40003f25270 */
[----:B0-----:R-:W-:-:S02]  /*05d0*/  IADD3 R13, P2, PT, R8, 0x40, RZ ;  /* 0x00000040080d7810 */ /* 0x001fc40007f5e0ff */
[----:B------:R-:W-:Y:S02]  /*05e0*/  IADD3 R11, P3, PT, R4, 0x40, RZ ;  /* 0x00000040040b7810 */ /* 0x000fe40007f7e0ff */
[----:B--2---:R-:W-:Y:S01]  /*05f0*/  IADD3 R6, P4, PT, R6, 0x40, RZ ;  /* 0x0000004006067810 */ /* 0x004fe20007f9e0ff */
[----:B------:R-:W-:-:S03]  /*0600*/  IMAD.X R16, RZ, RZ, R9, P2 ;  /* 0x000000ffff107224 */ /* 0x000fc600010e0609 */
[----:B------:R-:W-:Y:S02]  /*0610*/  IADD3.X R7, PT, PT, RZ, R7, RZ, P4, !PT ;  /* 0x00000007ff077210 */ /* 0x000fe400027fe4ff */
[----:B----4-:R-:W-:Y:S01]  /*0620*/  IADD3 R17, PT, PT, R12, R17, RZ ;  /* 0x000000110c117210 */ /* 0x010fe20007ffe0ff */
[----:B------:R-:W-:-:S04]  /*0630*/  IMAD.X R12, RZ, RZ, R5, P3 ;  /* 0x000000ffff0c7224 */ /* 0x000fc800018e0605 */
[----:B------:R1:W-:Y:S01]  /*0640*/  STG.E desc[UR4][R8.64+0x1c], R17 ;  /* 0x00001c1108007986 */ /* 0x0003e2000c101904 */
[----:B------:R-:W-:Y:S05]  /*0650*/  @P1 BRA `(.L_x_8) ;  /* 0xfffffff800cc1947 */ /* 0x000fea000383ffff */
.L_x_7:
[----:B------:R-:W-:Y:S05]  /*0660*/  @!P0 EXIT ;  /* 0x000000000000894d */ /* 0x000fea0003800000 */
[----:B------:R-:W-:Y:S02]  /*0670*/  ISETP.GE.U32.AND P1, PT, R14, 0x8, PT ;  /* 0x000000080e00780c */ /* 0x000fe40003f26070 */
[----:B------:R-:W-:-:S04]  /*0680*/  LOP3.LUT R16, R2, 0x7, RZ, 0xc0, !PT ;  /* 0x0000000702107812 */ /* 0x000fc800078ec0ff */
[----:B------:R-:W-:-:S07]  /*0690*/  ISETP.NE.AND P0, PT, R16, RZ, PT ;  /* 0x000000ff1000720c */ /* 0x000fce0003f05270 */
[----:B------:R-:W-:Y:S06]  /*06a0*/  @!P1 BRA `(.L_x_9) ;  /* 0x0000000000d09947 */ /* 0x000fec0003800000 */
[----:B------:R-:W0:Y:S01]  /*06b0*/  LDC.64 R10, c[0x0][0x380] ;  /* 0x0000e000ff0a7b82 */ /* 0x000e220000000a00 */
[C---:B------:R-:W-:Y:S01]  /*06c0*/  IMAD.IADD R5, R0.reuse, 0x1, R3 ;  /* 0x0000000100057824 */ /* 0x040fe200078e0203 */
[----:B------:R-:W2:Y:S06]  /*06d0*/  LDCU.128 UR8, c[0x0][0x380] ;  /* 0x00007000ff0877ac */ /* 0x000eac0008000c00 */
[----:B------:R-:W3:Y:S08]  /*06e0*/  LDC.64 R12, c[0x0][0x388] ;  /* 0x0000e200ff0c7b82 */ /* 0x000ef00000000a00 */
[----:B-1----:R-:W1:Y:S01]  /*06f0*/  LDC.64 R8, c[0x0][0x390] ;  /* 0x0000e400ff087b82 */ /* 0x002e620000000a00 */
[----:B------:R-:W-:Y:S01]  /*0700*/  IADD3 R17, P1, PT, R0, R3, RZ ;  /* 0x0000000300117210 */ /* 0x000fe20007f3e0ff */
[----:B------:R-:W4:Y:S01]  /*0710*/  LDCU.64 UR6, c[0x0][0x390] ;  /* 0x00007200ff0677ac */ /* 0x000f220008000a00 */
[----:B0-----:R-:W-:-:S06]  /*0720*/  IMAD.WIDE.U32 R10, R5, 0x4, R10 ;  /* 0x00000004050a7825 */ /* 0x001fcc00078e000a */
[----:B------:R-:W5:Y:S01]  /*0730*/  LDG.E R10, desc[UR4][R10.64] ;  /* 0x000000040a0a7981 */ /* 0x000f62000c1e1900 */
[----:B---3--:R-:W-:-:S06]  /*0740*/  IMAD.WIDE.U32 R12, R5, 0x4, R12 ;  /* 0x00000004050c7825 */ /* 0x008fcc00078e000c */
[----:B------:R-:W5:Y:S01]  /*0750*/  LDG.E R13, desc[UR4][R12.64] ;  /* 0x000000040c0d7981 */ /* 0x000f62000c1e1900 */
[----:B------:R-:W-:Y:S02]  /*0760*/  IMAD.X R4, RZ, RZ, RZ, P1 ;  /* 0x000000ffff047224 */ /* 0x000fe400008e06ff */
[----:B------:R-:W-:-:S03]  /*0770*/  IMAD.SHL.U32 R14, R17, 0x4, RZ ;  /* 0x00000004110e7824 */ /* 0x000fc600078e00ff */
[----:B------:R-:W-:Y:S02]  /*0780*/  SHF.L.U64.HI R17, R17, 0x2, R4 ;  /* 0x0000000211117819 */ /* 0x000fe40000010204 */
[C---:B--2---:R-:W-:Y:S02]  /*0790*/  IADD3 R6, P1, PT, R14.reuse, UR8, RZ ;  /* 0x000000080e067c10 */ /* 0x044fe4000ff3e0ff */
[----:B------:R-:W-:Y:S02]  /*07a0*/  IADD3 R4, P2, PT, R14, UR10, RZ ;  /* 0x0000000a0e047c10 */ /* 0x000fe4000ff5e0ff */
[----:B------:R-:W-:Y:S02]  /*07b0*/  IADD3.X R7, PT, PT, R17, UR9, RZ, P1, !PT ;  /* 0x0000000911077c10 */ /* 0x000fe40008ffe4ff */
[----:B-----5:R-:W-:Y:S01]  /*07c0*/  IADD3 R15, PT, PT, R10, R13, RZ ;  /* 0x0000000d0a0f7210 */ /* 0x020fe20007ffe0ff */
[----:B-1----:R-:W-:Y:S01]  /*07d0*/  IMAD.WIDE.U32 R10, R5, 0x4, R8 ;  /* 0x00000004050a7825 */ /* 0x002fe200078e0008 */
[----:B------:R-:W-:-:S04]  /*07e0*/  IADD3.X R5, PT, PT, R17, UR11, RZ, P2, !PT ;  /* 0x0000000b11057c10 */ /* 0x000fc800097fe4ff */
[----:B------:R0:W-:Y:S04]  /*07f0*/  STG.E desc[UR4][R10.64], R15 ;  /* 0x0000000f0a007986 */ /* 0x0001e8000c101904 */
[----:B------:R-:W2:Y:S04]  /*0800*/  LDG.E R12, desc[UR4][R6.64+0x4] ;  /* 0x00000404060c7981 */ /* 0x000ea8000c1e1900 */
[----:B------:R-:W2:Y:S01]  /*0810*/  LDG.E R13, desc[UR4][R4.64+0x4] ;  /* 0x00000404040d7981 */ /* 0x000ea2000c1e1900 */
[----:B----4-:R-:W-:-:S04]  /*0820*/  IADD3 R8, P1, PT, R14, UR6, RZ ;  /* 0x000000060e087c10 */ /* 0x010fc8000ff3e0ff */
[----:B------:R-:W-:Y:S01]  /*0830*/  IADD3.X R9, PT, PT, R17, UR7, RZ, P1, !PT ;  /* 0x0000000711097c10 */ /* 0x000fe20008ffe4ff */
[----:B--2---:R-:W-:-:S05]  /*0840*/  IMAD.IADD R13, R12, 0x1, R13 ;  /* 0x000000010c0d7824 */ /* 0x004fca00078e020d */
[----:B------:R1:W-:Y:S04]  /*0850*/  STG.E desc[UR4][R8.64+0x4], R13 ;  /* 0x0000040d08007986 */ /* 0x0003e8000c101904 */
[----:B------:R-:W2:Y:S04]  /*0860*/  LDG.E R12, desc[UR4][R6.64+0x8] ;  /* 0x00000804060c7981 */ /* 0x000ea8000c1e1900 */
[----:B------:R-:W2:Y:S02]  /*0870*/  LDG.E R17, desc[UR4][R4.64+0x8] ;  /* 0x0000080404117981 */ /* 0x000ea4000c1e1900 */
[----:B--2---:R-:W-:-:S05]  /*0880*/  IMAD.IADD R17, R12, 0x1, R17 ;  /* 0x000000010c117824 */ /* 0x004fca00078e0211 */
[----:B------:R2:W-:Y:S04]  /*0890*/  STG.E desc[UR4][R8.64+0x8], R17 ;  /* 0x0000081108007986 */ /* 0x0005e8000c101904 */
[----:B0-----:R-:W3:Y:S04]  /*08a0*/  LDG.E R10, desc[UR4][R6.64+0xc] ;  /* 0x00000c04060a7981 */ /* 0x001ee8000c1e1900 */
[----:B------:R-:W3:Y:S02]  /*08b0*/  LDG.E R11, desc[UR4][R4.64+0xc] ;  /* 0x00000c04040b7981 */ /* 0x000ee4000c1e1900 */
[----:B---3--:R-:W-:-:S05]  /*08c0*/  IMAD.IADD R11, R10, 0x1, R11 ;  /* 0x000000010a0b7824 */ /* 0x008fca00078e020b */
[----:B------:R0:W-:Y:S04]  /*08d0*/  STG.E desc[UR4][R8.64+0xc], R11 ;  /* 0x00000c0b08007986 */ /* 0x0001e8000c101904 */
[----:B------:R-:W3:Y:S04]  /*08e0*/  LDG.E R10, desc[UR4][R6.64+0x10] ;  /* 0x00001004060a7981 */ /* 0x000ee8000c1e1900 */
[----:B------:R-:W3:Y:S02]  /*08f0*/  LDG.E R15, desc[UR4][R4.64+0x10] ;  /* 0x00001004040f7981 */ /* 0x000ee4000c1e1900 */
[----:B---3--:R-:W-:-:S05]  /*0900*/  IADD3 R15, PT, PT, R10, R15, RZ ;  /* 0x0000000f0a0f7210 */ /* 0x008fca0007ffe0ff */
        /* <DEDUP_REMOVED lines=9> */
[----:B------:R-:W2:Y:S04]  /*09a0*/  LDG.E R10, desc[UR4][R6.64+0x1c] ;  /* 0x00001c04060a7981 */ /* 0x000ea8000c1e1900 */
[----:B0-----:R-:W2:Y:S01]  /*09b0*/  LDG.E R11, desc[UR4][R4.64+0x1c] ;  /* 0x00001c04040b7981 */ /* 0x001ea2000c1e1900 */
[----:B------:R-:W-:Y:S01]  /*09c0*/  VIADD R3, R3, 0x8 ;  /* 0x0000000803037836 */ /* 0x000fe20000000000 */
[----:B--2---:R-:W-:-:S05]  /*09d0*/  IADD3 R11, PT, PT, R10, R11, RZ ;  /* 0x0000000b0a0b7210 */ /* 0x004fca0007ffe0ff */
[----:B------:R3:W-:Y:S02]  /*09e0*/  STG.E desc[UR4][R8.64+0x1c], R11 ;  /* 0x00001c0b08007986 */ /* 0x0007e4000c101904 */
.L_x_9:
[----:B------:R-:W-:Y:S05]  /*09f0*/  @!P0 EXIT ;  /* 0x000000000000894d */ /* 0x000fea0003800000 */
[----:B------:R-:W-:Y:S02]  /*0a00*/  ISETP.GE.U32.AND P1, PT, R16, 0x4, PT ;  /* 0x000000041000780c */ /* 0x000fe40003f26070 */
[----:B------:R-:W-:-:S04]  /*0a10*/  LOP3.LUT R2, R2, 0x3, RZ, 0xc0, !PT ;  /* 0x0000000302027812 */ /* 0x000fc800078ec0ff */
[----:B------:R-:W-:-:S07]  /*0a20*/  ISETP.NE.AND P0, PT, R2, RZ, PT ;  /* 0x000000ff0200720c */ /* 0x000fce0003f05270 */
[----:B------:R-:W-:Y:S06]  /*0a30*/  @!P1 BRA `(.L_x_10) ;  /* 0x0000000000909947 */ /* 0x000fec0003800000 */
[----:B------:R-:W0:Y:S01]  /*0a40*/  LDC.64 R4, c[0x0][0x380] ;  /* 0x0000e000ff047b82 */ /* 0x000e220000000a00 */
[----:B-1-3--:R-:W-:Y:S01]  /*0a50*/  IMAD.IADD R17, R0, 0x1, R3 ;  /* 0x0000000100117824 */ /* 0x00afe200078e0203 */
[----:B------:R-:W1:Y:S01]  /*0a60*/  LDCU.128 UR8, c[0x0][0x380] ;  /* 0x00007000ff0877ac */ /* 0x000e620008000c00 */
[----:B------:R-:W2:Y:S05]  /*0a70*/  LDCU.64 UR6, c[0x0][0x390] ;  /* 0x00007200ff0677ac */ /* 0x000eaa0008000a00 */
[----:B------:R-:W3:Y:S08]  /*0a80*/  LDC.64 R6, c[0x0][0x388] ;  /* 0x0000e200ff067b82 */ /* 0x000ef00000000a00 */
[----:B------:R-:W4:Y:S01]  /*0a90*/  LDC.64 R12, c[0x0][0x390] ;  /* 0x0000e400ff0c7b82 */ /* 0x000f220000000a00 */
[----:B0-----:R-:W-:-:S06]  /*0aa0*/  IMAD.WIDE.U32 R8, R17, 0x4, R4 ;  /* 0x0000000411087825 */ /* 0x001fcc00078e0004 */
[----:B------:R-:W5:Y:S01]  /*0ab0*/  LDG.E R8, desc[UR4][R8.64] ;  /* 0x0000000408087981 */ /* 0x000f62000c1e1900 */
[----:B---3--:R-:W-:-:S06]  /*0ac0*/  IMAD.WIDE.U32 R10, R17, 0x4, R6 ;  /* 0x00000004110a7825 */ /* 0x008fcc00078e0006 */
[----:B------:R-:W5:Y:S01]  /*0ad0*/  LDG.E R11, desc[UR4][R10.64] ;  /* 0x000000040a0b7981 */ /* 0x000f62000c1e1900 */
[----:B------:R-:W-:-:S04]  /*0ae0*/  IADD3 R4, P1, PT, R0, R3, RZ ;  /* 0x0000000300047210 */ /* 0x000fc80007f3e0ff */
[----:B------:R-:W-:Y:S01]  /*0af0*/  IADD3.X R5, PT, PT, RZ, RZ, RZ, P1, !PT ;  /* 0x000000ffff057210 */ /* 0x000fe20000ffe4ff */
[----:B------:R-:W-:-:S03]  /*0b00*/  IMAD.SHL.U32 R16, R4, 0x4, RZ ;  /* 0x0000000404107824 */ /* 0x000fc600078e00ff */
[----:B------:R-:W-:Y:S02]  /*0b10*/  SHF.L.U64.HI R14, R4, 0x2, R5 ;  /* 0x00000002040e7819 */ /* 0x000fe40000010205 */
[C---:B-1----:R-:W-:Y:S02]  /*0b20*/  IADD3 R6, P1, PT, R16.reuse, UR8, RZ ;  /* 0x0000000810067c10 */ /* 0x042fe4000ff3e0ff */
[----:B------:R-:W-:Y:S01]  /*0b30*/  IADD3 R4, P2, PT, R16, UR10, RZ ;  /* 0x0000000a10047c10 */ /* 0x000fe2000ff5e0ff */
[----:B----4-:R-:W-:Y:S01]  /*0b40*/  IMAD.WIDE.U32 R12, R17, 0x4, R12 ;  /* 0x00000004110c7825 */ /* 0x010fe200078e000c */
[C---:B------:R-:W-:Y:S02]  /*0b50*/  IADD3.X R7, PT, PT, R14.reuse, UR9, RZ, P1, !PT ;  /* 0x000000090e077c10 */ /* 0x040fe40008ffe4ff */
[----:B------:R-:W-:Y:S01]  /*0b60*/  IADD3.X R5, PT, PT, R14, UR11, RZ, P2, !PT ;  /* 0x0000000b0e057c10 */ /* 0x000fe200097fe4ff */
[----:B-----5:R-:W-:-:S05]  /*0b70*/  IMAD.IADD R15, R8, 0x1, R11 ;  /* 0x00000001080f7824 */ /* 0x020fca00078e020b */
[----:B------:R0:W-:Y:S04]  /*0b80*/  STG.E desc[UR4][R12.64], R15 ;  /* 0x0000000f0c007986 */ /* 0x0001e8000c101904 */
[----:B------:R-:W3:Y:S04]  /*0b90*/  LDG.E R10, desc[UR4][R6.64+0x4] ;  /* 0x00000404060a7981 */ /* 0x000ee8000c1e1900 */
[----:B------:R-:W3:Y:S01]  /*0ba0*/  LDG.E R11, desc[UR4][R4.64+0x4] ;  /* 0x00000404040b7981 */ /* 0x000ee2000c1e1900 */
[----:B--2---:R-:W-:-:S04]  /*0bb0*/  IADD3 R8, P1, PT, R16, UR6, RZ ;  /* 0x0000000610087c10 */ /* 0x004fc8000ff3e0ff */
[----:B------:R-:W-:Y:S02]  /*0bc0*/  IADD3.X R9, PT, PT, R14, UR7, RZ, P1, !PT ;  /* 0x000000070e097c10 */ /* 0x000fe40008ffe4ff */
[----:B---3--:R-:W-:-:S05]  /*0bd0*/  IADD3 R11, PT, PT, R10, R11, RZ ;  /* 0x0000000b0a0b7210 */ /* 0x008fca0007ffe0ff */
[----:B------:R2:W-:Y:S04]  /*0be0*/  STG.E desc[UR4][R8.64+0x4], R11 ;  /* 0x0000040b08007986 */ /* 0x0005e8000c101904 */
[----:B------:R-:W3:Y:S04]  /*0bf0*/  LDG.E R10, desc[UR4][R6.64+0x8] ;  /* 0x00000804060a7981 */ /* 0x000ee8000c1e1900 */
[----:B------:R-:W3:Y:S02]  /*0c00*/  LDG.E R17, desc[UR4][R4.64+0x8] ;  /* 0x0000080404117981 */ /* 0x000ee4000c1e1900 */
[----:B---3--:R-:W-:-:S05]  /*0c10*/  IMAD.IADD R17, R10, 0x1, R17 ;  /* 0x000000010a117824 */ /* 0x008fca00078e0211 */
[----:B------:R2:W-:Y:S04]  /*0c20*/  STG.E desc[UR4][R8.64+0x8], R17 ;  /* 0x0000081108007986 */ /* 0x0005e8000c101904 */
[----:B------:R-:W3:Y:S04]  /*0c30*/  LDG.E R10, desc[UR4][R6.64+0xc] ;  /* 0x00000c04060a7981 */ /* 0x000ee8000c1e1900 */
[----:B0-----:R-:W3:Y:S01]  /*0c40*/  LDG.E R13, desc[UR4][R4.64+0xc] ;  /* 0x00000c04040d7981 */ /* 0x001ee2000c1e1900 */
[----:B------:R-:W-:Y:S01]  /*0c50*/  IADD3 R3, PT, PT, R3, 0x4, RZ ;  /* 0x0000000403037810 */ /* 0x000fe20007ffe0ff */
[----:B---3--:R-:W-:-:S05]  /*0c60*/  IMAD.IADD R13, R10, 0x1, R13 ;  /* 0x000000010a0d7824 */ /* 0x008fca00078e020d */
[----:B------:R2:W-:Y:S02]  /*0c70*/  STG.E desc[UR4][R8.64+0xc], R13 ;  /* 0x00000c0d08007986 */ /* 0x0005e4000c101904 */
.L_x_10:
[----:B------:R-:W-:Y:S05]  /*0c80*/  @!P0 EXIT ;  /* 0x000000000000894d */ /* 0x000fea0003800000 */
[----:B------:R-:W0:Y:S01]  /*0c90*/  LDC.64 R4, c[0x0][0x390] ;  /* 0x0000e400ff047b82 */ /* 0x000e220000000a00 */
[----:B------:R-:W-:Y:S02]  /*0ca0*/  IMAD.IADD R3, R0, 0x1, R3 ;  /* 0x0000000100037824 */ /* 0x000fe400078e0203 */
[----:B------:R-:W-:-:S05]  /*0cb0*/  IMAD.MOV R0, RZ, RZ, -R2 ;  /* 0x000000ffff007224 */ /* 0x000fca00078e0a02 */
[----:B------:R-:W4:Y:S08]  /*0cc0*/  LDC.64 R6, c[0x0][0x388] ;  /* 0x0000e200ff067b82 */ /* 0x000f300000000a00 */
[----:B-123--:R-:W1:Y:S01]  /*0cd0*/  LDC.64 R8, c[0x0][0x380] ;  /* 0x0000e000ff087b82 */ /* 0x00ee620000000a00 */
[----:B0-----:R-:W-:-:S04]  /*0ce0*/  IMAD.WIDE.U32 R4, R3, 0x4, R4 ;  /* 0x0000000403047825 */ /* 0x001fc800078e0004 */
[----:B------:R-:W-:Y:S01]  /*0cf0*/  IMAD.MOV.U32 R10, RZ, RZ, R4 ;  /* 0x000000ffff0a7224 */ /* 0x000fe200078e0004 */
[----:B------:R-:W-:Y:S01]  /*0d00*/  MOV R13, R5 ;  /* 0x00000005000d7202 */ /* 0x000fe20000000f00 */
[----:B----4-:R-:W-:-:S04]  /*0d10*/  IMAD.WIDE.U32 R6, R3, 0x4, R6 ;  /* 0x0000000403067825 */ /* 0x010fc800078e0006 */
[----:B------:R-:W-:Y:S02]  /*0d20*/  IMAD.MOV.U32 R11, RZ, RZ, R7 ;  /* 0x000000ffff0b7224 */ /* 0x000fe400078e0007 */
[----:B-1----:R-:W-:-:S07]  /*0d30*/  IMAD.WIDE.U32 R8, R3, 0x4, R8 ;  /* 0x0000000403087825 */ /* 0x002fce00078e0008 */
.L_x_11:
[----:B0-----:R-:W-:Y:S01]  /*0d40*/  MOV R2, R8 ;  /* 0x0000000800027202 */ /* 0x001fe20000000f00 */
[----:B------:R-:W-:Y:S01]  /*0d50*/  IMAD.MOV.U32 R3, RZ, RZ, R9 ;  /* 0x000000ffff037224 */ /* 0x000fe200078e0009 */
[----:B------:R-:W-:Y:S01]  /*0d60*/  MOV R5, R11 ;  /* 0x0000000b00057202 */ /* 0x000fe20000000f00 */
[----:B------:R-:W-:-:S03]  /*0d70*/  IMAD.MOV.U32 R4, RZ, RZ, R6 ;  /* 0x000000ffff047224 */ /* 0x000fc600078e0006 */
[----:B------:R0:W2:Y:S04]  /*0d80*/  LDG.E R2, desc[UR4][R2.64] ;  /* 0x0000000402027981 */ /* 0x0000a8000c1e1900 */
[----:B------:R-:W2:Y:S01]  /*0d90*/  LDG.E R5, desc[UR4][R4.64] ;  /* 0x0000000404057981 */ /* 0x000ea2000c1e1900 */
[----:B------:R-:W-:Y:S01]  /*0da0*/  VIADD R0, R0, 0x1 ;  /* 0x0000000100007836 */ /* 0x000fe20000000000 */
[----:B------:R-:W-:Y:S02]  /*0db0*/  IADD3 R8, P3, PT, R8, 0x4, RZ ;  /* 0x0000000408087810 */ /* 0x000fe40007f7e0ff */
[----:B------:R-:W-:Y:S02]  /*0dc0*/  IADD3 R6, P2, PT, R6, 0x4, RZ ;  /* 0x0000000406067810 */ /* 0x000fe40007f5e0ff */
[----:B------:R-:W-:Y:S01]  /*0dd0*/  ISETP.NE.AND P0, PT, R0, RZ, PT ;  /* 0x000000ff0000720c */ /* 0x000fe20003f05270 */
[----:B------:R-:W-:Y:S01]  /*0de0*/  IMAD.X R9, RZ, RZ, R9, P3 ;  /* 0x000000ffff097224 */ /* 0x000fe200018e0609 */
[----:B0-----:R-:W-:-:S02]  /*0df0*/  MOV R3, R13 ;  /* 0x0000000d00037202 */ /* 0x001fc40000000f00 */
[----:B------:R-:W-:Y:S01]  /*0e00*/  IADD3.X R11, PT, PT, RZ, R11, RZ, P2, !PT ;  /* 0x0000000bff0b7210 */ /* 0x000fe200017fe4ff */
[----:B--2---:R-:W-:Y:S02]  /*0e10*/  IMAD.IADD R7, R2, 0x1, R5 ;  /* 0x0000000102077824 */ /* 0x004fe400078e0205 */
[----:B------:R-:W-:Y:S01]  /*0e20*/  IMAD.MOV.U32 R2, RZ, RZ, R10 ;  /* 0x000000ffff027224 */ /* 0x000fe200078e000a */
[----:B------:R-:W-:-:S04]  /*0e30*/  IADD3 R10, P1, PT, R10, 0x4, RZ ;  /* 0x000000040a0a7810 */ /* 0x000fc80007f3e0ff */
[----:B------:R0:W-:Y:S01]  /*0e40*/  STG.E desc[UR4][R2.64], R7 ;  /* 0x0000000702007986 */ /* 0x0001e2000c101904 */
[----:B------:R-:W-:Y:S01]  /*0e50*/  IMAD.X R13, RZ, RZ, R13, P1 ;  /* 0x000000ffff0d7224 */ /* 0x000fe200008e060d */
[----:B------:R-:W-:Y:S07]  /*0e60*/  @P0 BRA `(.L_x_11) ;  /* 0xfffffffc00b40947 */ /* 0x000fee000383ffff */
[----:B------:R-:W-:Y:S05]  /*0e70*/  EXIT ;  /* 0x000000000000794d */ /* 0x000fea0003800000 */
.L_x_12:
        /* <DEDUP_REMOVED lines=16> */
.L_x_15:


//--------------------- .nv.shared.reserved.0     --------------------------
	.section	.nv.shared.reserved.0,"aw",@nobits
	.weak		__nv_reservedSMEM_offset_0_alias
	.size		__nv_reservedSMEM_offset_0_alias, 0, 64
	.other		__nv_reservedSMEM_offset_0_alias,@"STO_CUDA_RESERVED_SHARED STV_DEFAULT"
__nv_reservedSMEM_offset_0_alias:
	.zero		0
	.zero		64


//--------------------- .nv.constant0._Z19addMatElementThreadPiS_S_ii --------------------------
	.section	.nv.constant0._Z19addMatElementThreadPiS_S_ii,"a",@progbits
	.sectionflags	@""
	.align	4
.nv.constant0._Z19addMatElementThreadPiS_S_ii:
	.zero		928


//--------------------- .nv.constant0._Z16addMatColThreadsPiS_S_ii --------------------------
	.section	.nv.constant0._Z16addMatColThreadsPiS_S_ii,"a",@progbits
	.sectionflags	@""
	.align	4
.nv.constant0._Z16addMatColThreadsPiS_S_ii:
	.zero		928


//--------------------- .nv.constant0._Z16addMatRowThreadsPiS_S_ii --------------------------
	.section	.nv.constant0._Z16addMatRowThreadsPiS_S_ii,"a",@progbits
	.sectionflags	@""
	.align	4
.nv.constant0._Z16addMatRowThreadsPiS_S_ii:
	.zero		928


//--------------------- SYMBOLS --------------------------

	.type		.nv.reservedSmem.offset0,@object
	.size		.nv.reservedSmem.offset0,0x4
